//
// Generated by NVIDIA NVVM Compiler
//
// Compiler Build ID: CL-36424714
// Cuda compilation tools, release 13.0, V13.0.88
// Based on NVVM 20.0.0
//

.version 9.0
.target sm_100
.address_size 64

	// .globl	fwd_lanczos_interp2D
.extern .func __assertfail
(
	.param .b64 __assertfail_param_0,
	.param .b64 __assertfail_param_1,
	.param .b32 __assertfail_param_2,
	.param .b64 __assertfail_param_3,
	.param .b64 __assertfail_param_4
)
;
.global .align 1 .b8 __unnamed_1[55] = {118, 111, 105, 100, 32, 95, 49, 100, 95, 116, 111, 95, 110, 100, 40, 105, 110, 116, 32, 42, 44, 32, 105, 110, 116, 44, 32, 105, 110, 116, 44, 32, 105, 110, 116, 44, 32, 105, 110, 116, 44, 32, 99, 111, 110, 115, 116, 32, 105, 110, 116, 32, 42, 41};
.global .align 1 .b8 __unnamed_2[45] = {105, 110, 116, 32, 95, 110, 100, 95, 116, 111, 95, 49, 100, 40, 105, 110, 116, 44, 32, 99, 111, 110, 115, 116, 32, 105, 110, 116, 32, 42, 44, 32, 99, 111, 110, 115, 116, 32, 105, 110, 116, 32, 42, 41};
.global .align 1 .b8 __unnamed_3[178] = {118, 111, 105, 100, 32, 95, 108, 111, 111, 112, 95, 111, 118, 101, 114, 95, 107, 101, 114, 110, 101, 108, 115, 40, 105, 110, 116, 44, 32, 102, 108, 111, 97, 116, 32, 40, 42, 41, 40, 105, 110, 116, 44, 32, 99, 111, 110, 115, 116, 32, 102, 108, 111, 97, 116, 32, 42, 44, 32, 99, 111, 110, 115, 116, 32, 105, 110, 116, 32, 42, 41, 44, 32, 118, 111, 105, 100, 32, 40, 42, 41, 40, 102, 108, 111, 97, 116, 50, 32, 42, 44, 32, 105, 110, 116, 44, 32, 102, 108, 111, 97, 116, 50, 32, 42, 44, 32, 105, 110, 116, 44, 32, 102, 108, 111, 97, 116, 41, 44, 32, 102, 108, 111, 97, 116, 50, 32, 42, 44, 32, 99, 111, 110, 115, 116, 32, 105, 110, 116, 32, 42, 44, 32, 102, 108, 111, 97, 116, 50, 32, 42, 44, 32, 99, 111, 110, 115, 116, 32, 102, 108, 111, 97, 116, 32, 42, 44, 32, 105, 110, 116, 44, 32, 105, 110, 116, 41};
.global .align 1 .b8 $str$1[27] = {47, 116, 109, 112, 47, 115, 97, 115, 115, 95, 99, 117, 95, 106, 52, 105, 54, 105, 100, 110, 99, 47, 107, 46, 99, 117};
.global .align 1 .b8 $str$2[16] = {48, 32, 60, 61, 32, 100, 32, 38, 38, 32, 100, 32, 60, 32, 115};
.global .align 1 .b8 $str$3[15] = {115, 104, 97, 112, 101, 91, 100, 105, 109, 93, 32, 62, 32, 48};
.global .align 1 .b8 $str$4[37] = {48, 32, 60, 61, 32, 110, 100, 91, 100, 105, 109, 93, 32, 38, 38, 32, 110, 100, 91, 100, 105, 109, 93, 32, 60, 32, 115, 104, 97, 112, 101, 91, 100, 105, 109, 93};
.global .align 1 .b8 $str$5[12] = {108, 105, 110, 101, 97, 114, 32, 62, 61, 32, 48};
.global .align 1 .b8 $str$6[13] = {103, 114, 105, 100, 32, 33, 61, 32, 78, 85, 76, 76};
.global .align 1 .b8 $str$7[15] = {103, 115, 104, 97, 112, 101, 32, 33, 61, 32, 78, 85, 76, 76};
.global .align 1 .b8 $str$8[15] = {112, 111, 105, 110, 116, 115, 32, 33, 61, 32, 78, 85, 76, 76};
.global .align 1 .b8 $str$9[10] = {120, 32, 33, 61, 32, 78, 85, 76, 76};
.global .align 1 .b8 $str$10[8] = {110, 120, 32, 62, 61, 32, 48};
.global .align 1 .b8 $str$11[13] = {100, 105, 97, 109, 101, 116, 101, 114, 32, 62, 32, 48};
.global .align 4 .b8 __cudart_i2opi_f[24] = {65, 144, 67, 60, 153, 149, 98, 219, 192, 221, 52, 245, 209, 87, 39, 252, 41, 21, 68, 78, 110, 131, 249, 162};

.visible .entry fwd_lanczos_interp2D(
	.param .u64 .ptr .align 1 fwd_lanczos_interp2D_param_0,
	.param .u64 .ptr .align 1 fwd_lanczos_interp2D_param_1,
	.param .u64 .ptr .align 1 fwd_lanczos_interp2D_param_2,
	.param .u64 .ptr .align 1 fwd_lanczos_interp2D_param_3,
	.param .u32 fwd_lanczos_interp2D_param_4,
	.param .u32 fwd_lanczos_interp2D_param_5
)
{
	.local .align 4 .b8 	__local_depot0[28];
	.reg .b64 	%SP;
	.reg .b64 	%SPL;
	.reg .pred 	%p<55>;
	.reg .b32 	%r<203>;
	.reg .b32 	%f<144>;
	.reg .b64 	%rd<156>;
	.reg .b64 	%fd<9>;

	mov.u64 	%SPL, __local_depot0;
	ld.param.u64 	%rd24, [fwd_lanczos_interp2D_param_0];
	ld.param.u64 	%rd25, [fwd_lanczos_interp2D_param_1];
	ld.param.u64 	%rd26, [fwd_lanczos_interp2D_param_2];
	ld.param.u32 	%r76, [fwd_lanczos_interp2D_param_4];
	ld.param.u32 	%r77, [fwd_lanczos_interp2D_param_5];
	cvta.to.global.u64 	%rd1, %rd25;
	add.u64 	%rd2, %SPL, 0;
	add.u64 	%rd3, %SPL, 0;
	setp.ne.s64 	%p1, %rd24, 0;
	@%p1 bra 	$L__BB0_2;
	mov.u64 	%rd30, $str$6;
	cvta.global.u64 	%rd31, %rd30;
	mov.u64 	%rd32, $str$1;
	cvta.global.u64 	%rd33, %rd32;
	mov.u64 	%rd34, __unnamed_3;
	cvta.global.u64 	%rd35, %rd34;
	{ // callseq 0, 0
	.param .b64 param0;
	st.param.b64 	[param0], %rd31;
	.param .b64 param1;
	st.param.b64 	[param1], %rd33;
	.param .b32 param2;
	st.param.b32 	[param2], 122;
	.param .b64 param3;
	st.param.b64 	[param3], %rd35;
	.param .b64 param4;
	st.param.b64 	[param4], 1;
	call.uni 
	__assertfail, 
	(
	param0, 
	param1, 
	param2, 
	param3, 
	param4
	);
	} // callseq 0
$L__BB0_2:
	setp.ne.s64 	%p2, %rd25, 0;
	@%p2 bra 	$L__BB0_4;
	mov.u64 	%rd36, $str$7;
	cvta.global.u64 	%rd37, %rd36;
	mov.u64 	%rd38, $str$1;
	cvta.global.u64 	%rd39, %rd38;
	mov.u64 	%rd40, __unnamed_3;
	cvta.global.u64 	%rd41, %rd40;
	{ // callseq 1, 0
	.param .b64 param0;
	st.param.b64 	[param0], %rd37;
	.param .b64 param1;
	st.param.b64 	[param1], %rd39;
	.param .b32 param2;
	st.param.b32 	[param2], 123;
	.param .b64 param3;
	st.param.b64 	[param3], %rd41;
	.param .b64 param4;
	st.param.b64 	[param4], 1;
	call.uni 
	__assertfail, 
	(
	param0, 
	param1, 
	param2, 
	param3, 
	param4
	);
	} // callseq 1
$L__BB0_4:
	setp.ne.s64 	%p3, %rd26, 0;
	@%p3 bra 	$L__BB0_6;
	mov.u64 	%rd42, $str$8;
	cvta.global.u64 	%rd43, %rd42;
	mov.u64 	%rd44, $str$1;
	cvta.global.u64 	%rd45, %rd44;
	mov.u64 	%rd46, __unnamed_3;
	cvta.global.u64 	%rd47, %rd46;
	{ // callseq 2, 0
	.param .b64 param0;
	st.param.b64 	[param0], %rd43;
	.param .b64 param1;
	st.param.b64 	[param1], %rd45;
	.param .b32 param2;
	st.param.b32 	[param2], 124;
	.param .b64 param3;
	st.param.b64 	[param3], %rd47;
	.param .b64 param4;
	st.param.b64 	[param4], 1;
	call.uni 
	__assertfail, 
	(
	param0, 
	param1, 
	param2, 
	param3, 
	param4
	);
	} // callseq 2
$L__BB0_6:
	ld.param.u64 	%rd148, [fwd_lanczos_interp2D_param_3];
	setp.ne.s64 	%p4, %rd148, 0;
	@%p4 bra 	$L__BB0_8;
	mov.u64 	%rd48, $str$9;
	cvta.global.u64 	%rd49, %rd48;
	mov.u64 	%rd50, $str$1;
	cvta.global.u64 	%rd51, %rd50;
	mov.u64 	%rd52, __unnamed_3;
	cvta.global.u64 	%rd53, %rd52;
	{ // callseq 3, 0
	.param .b64 param0;
	st.param.b64 	[param0], %rd49;
	.param .b64 param1;
	st.param.b64 	[param1], %rd51;
	.param .b32 param2;
	st.param.b32 	[param2], 125;
	.param .b64 param3;
	st.param.b64 	[param3], %rd53;
	.param .b64 param4;
	st.param.b64 	[param4], 1;
	call.uni 
	__assertfail, 
	(
	param0, 
	param1, 
	param2, 
	param3, 
	param4
	);
	} // callseq 3
$L__BB0_8:
	setp.gt.s32 	%p5, %r76, -1;
	@%p5 bra 	$L__BB0_10;
	mov.u64 	%rd54, $str$10;
	cvta.global.u64 	%rd55, %rd54;
	mov.u64 	%rd56, $str$1;
	cvta.global.u64 	%rd57, %rd56;
	mov.u64 	%rd58, __unnamed_3;
	cvta.global.u64 	%rd59, %rd58;
	{ // callseq 4, 0
	.param .b64 param0;
	st.param.b64 	[param0], %rd55;
	.param .b64 param1;
	st.param.b64 	[param1], %rd57;
	.param .b32 param2;
	st.param.b32 	[param2], 126;
	.param .b64 param3;
	st.param.b64 	[param3], %rd59;
	.param .b64 param4;
	st.param.b64 	[param4], 1;
	call.uni 
	__assertfail, 
	(
	param0, 
	param1, 
	param2, 
	param3, 
	param4
	);
	} // callseq 4
$L__BB0_10:
	setp.gt.s32 	%p6, %r77, 0;
	@%p6 bra 	$L__BB0_12;
	mov.u64 	%rd60, $str$11;
	cvta.global.u64 	%rd61, %rd60;
	mov.u64 	%rd62, $str$1;
	cvta.global.u64 	%rd63, %rd62;
	mov.u64 	%rd64, __unnamed_3;
	cvta.global.u64 	%rd65, %rd64;
	{ // callseq 5, 0
	.param .b64 param0;
	st.param.b64 	[param0], %rd61;
	.param .b64 param1;
	st.param.b64 	[param1], %rd63;
	.param .b32 param2;
	st.param.b32 	[param2], 127;
	.param .b64 param3;
	st.param.b64 	[param3], %rd65;
	.param .b64 param4;
	st.param.b64 	[param4], 1;
	call.uni 
	__assertfail, 
	(
	param0, 
	param1, 
	param2, 
	param3, 
	param4
	);
	} // callseq 5
$L__BB0_12:
	mul.lo.s32 	%r1, %r77, %r77;
	mov.u32 	%r184, %ctaid.z;
	setp.ge.s32 	%p7, %r184, %r76;
	@%p7 bra 	$L__BB0_70;
	mov.u32 	%r78, %tid.x;
	mov.u32 	%r79, %ntid.x;
	mov.u32 	%r80, %ctaid.x;
	mad.lo.s32 	%r3, %r79, %r80, %r78;
	shr.u32 	%r81, %r77, 31;
	add.s32 	%r82, %r77, %r81;
	shr.s32 	%r83, %r82, 1;
	neg.s32 	%r4, %r83;
	mov.u32 	%r84, %nctaid.x;
	mul.lo.s32 	%r5, %r79, %r84;
	cvta.to.global.u64 	%rd4, %rd24;
	cvta.to.global.u64 	%rd5, %rd26;
	mov.u64 	%rd140, $str$5;
$L__BB0_14:
	setp.ge.s32 	%p8, %r3, %r1;
	@%p8 bra 	$L__BB0_69;
	ld.param.u64 	%rd149, [fwd_lanczos_interp2D_param_3];
	shl.b32 	%r85, %r184, 1;
	cvta.to.global.u64 	%rd66, %rd149;
	mul.wide.s32 	%rd67, %r85, 4;
	add.s64 	%rd6, %rd66, %rd67;
	ld.global.f32 	%f34, [%rd6+4];
	cvt.rmi.f32.f32 	%f35, %f34;
	cvt.rzi.s32.f32 	%r86, %f35;
	ld.global.f32 	%f36, [%rd6];
	cvt.rmi.f32.f32 	%f37, %f36;
	cvt.rzi.s32.f32 	%r87, %f37;
	mul.wide.s32 	%rd68, %r184, 8;
	add.s64 	%rd7, %rd5, %rd68;
	add.s32 	%r7, %r4, %r87;
	add.s32 	%r8, %r4, %r86;
	mov.u32 	%r185, %r3;
$L__BB0_16:
	setp.gt.s32 	%p9, %r185, -1;
	@%p9 bra 	$L__BB0_18;
	mov.u64 	%rd69, $str$2;
	cvta.global.u64 	%rd70, %rd69;
	mov.u64 	%rd71, $str$1;
	cvta.global.u64 	%rd72, %rd71;
	mov.u64 	%rd73, __unnamed_1;
	cvta.global.u64 	%rd74, %rd73;
	{ // callseq 6, 0
	.param .b64 param0;
	st.param.b64 	[param0], %rd70;
	.param .b64 param1;
	st.param.b64 	[param1], %rd72;
	.param .b32 param2;
	st.param.b32 	[param2], 26;
	.param .b64 param3;
	st.param.b64 	[param3], %rd74;
	.param .b64 param4;
	st.param.b64 	[param4], 1;
	call.uni 
	__assertfail, 
	(
	param0, 
	param1, 
	param2, 
	param3, 
	param4
	);
	} // callseq 6
$L__BB0_18:
	div.s32 	%r88, %r185, %r77;
	add.s32 	%r10, %r88, %r7;
	mul.lo.s32 	%r89, %r88, %r77;
	sub.s32 	%r90, %r185, %r89;
	add.s32 	%r11, %r90, %r8;
	ld.global.f32 	%f39, [%rd6];
	cvt.rn.f32.s32 	%f40, %r10;
	sub.f32 	%f1, %f39, %f40;
	setp.eq.f32 	%p10, %f1, 0f00000000;
	mov.f32 	%f140, 0f3F800000;
	@%p10 bra 	$L__BB0_37;
	abs.f32 	%f42, %f1;
	setp.gtu.f32 	%p11, %f42, 0f40000000;
	mov.f32 	%f140, 0f00000000;
	@%p11 bra 	$L__BB0_37;
	mul.f32 	%f2, %f1, 0f40490FDB;
	mul.f32 	%f43, %f2, 0f3F22F983;
	cvt.rni.s32.f32 	%r189, %f43;
	cvt.rn.f32.s32 	%f44, %r189;
	fma.rn.f32 	%f45, %f44, 0fBFC90FDA, %f2;
	fma.rn.f32 	%f46, %f44, 0fB3A22168, %f45;
	fma.rn.f32 	%f138, %f44, 0fA7C234C5, %f46;
	abs.f32 	%f4, %f2;
	setp.ltu.f32 	%p12, %f4, 0f47CE4780;
	@%p12 bra 	$L__BB0_28;
	setp.neu.f32 	%p13, %f4, 0f7F800000;
	@%p13 bra 	$L__BB0_23;
	mov.f32 	%f49, 0f00000000;
	mul.rn.f32 	%f138, %f2, %f49;
	mov.b32 	%r189, 0;
	bra.uni 	$L__BB0_28;
$L__BB0_23:
	mov.b32 	%r13, %f2;
	shl.b32 	%r92, %r13, 8;
	or.b32  	%r14, %r92, -2147483648;
	mov.b64 	%rd152, 0;
	mov.b32 	%r186, 0;
	mov.u64 	%rd150, __cudart_i2opi_f;
	mov.u64 	%rd151, %rd3;
$L__BB0_24:
	.pragma "nounroll";
	ld.global.nc.u32 	%r93, [%rd150];
	mad.wide.u32 	%rd77, %r93, %r14, %rd152;
	shr.u64 	%rd152, %rd77, 32;
	st.local.u32 	[%rd151], %rd77;
	add.s32 	%r186, %r186, 1;
	add.s64 	%rd151, %rd151, 4;
	add.s64 	%rd150, %rd150, 4;
	setp.ne.s32 	%p14, %r186, 6;
	@%p14 bra 	$L__BB0_24;
	shr.u32 	%r94, %r13, 23;
	st.local.u32 	[%rd3+24], %rd152;
	and.b32  	%r17, %r94, 31;
	and.b32  	%r95, %r94, 224;
	add.s32 	%r96, %r95, -128;
	shr.u32 	%r97, %r96, 5;
	mul.wide.u32 	%rd78, %r97, 4;
	sub.s64 	%rd14, %rd3, %rd78;
	ld.local.u32 	%r187, [%rd14+24];
	ld.local.u32 	%r188, [%rd14+20];
	setp.eq.s32 	%p15, %r17, 0;
	@%p15 bra 	$L__BB0_27;
	shf.l.wrap.b32 	%r187, %r188, %r187, %r17;
	ld.local.u32 	%r98, [%rd14+16];
	shf.l.wrap.b32 	%r188, %r98, %r188, %r17;
$L__BB0_27:
	shr.u32 	%r99, %r187, 30;
	shf.l.wrap.b32 	%r100, %r188, %r187, 2;
	shl.b32 	%r101, %r188, 2;
	shr.u32 	%r102, %r100, 31;
	add.s32 	%r103, %r102, %r99;
	neg.s32 	%r104, %r103;
	setp.lt.s32 	%p16, %r13, 0;
	selp.b32 	%r189, %r104, %r103, %p16;
	xor.b32  	%r105, %r100, %r13;
	shr.s32 	%r106, %r100, 31;
	xor.b32  	%r107, %r106, %r100;
	xor.b32  	%r108, %r106, %r101;
	cvt.u64.u32 	%rd79, %r107;
	shl.b64 	%rd80, %rd79, 32;
	cvt.u64.u32 	%rd81, %r108;
	or.b64  	%rd82, %rd80, %rd81;
	cvt.rn.f64.s64 	%fd1, %rd82;
	mul.f64 	%fd2, %fd1, 0d3BF921FB54442D19;
	cvt.rn.f32.f64 	%f47, %fd2;
	neg.f32 	%f48, %f47;
	setp.lt.s32 	%p17, %r105, 0;
	selp.f32 	%f138, %f48, %f47, %p17;
$L__BB0_28:
	mul.rn.f32 	%f50, %f138, %f138;
	and.b32  	%r110, %r189, 1;
	setp.eq.b32 	%p18, %r110, 1;
	selp.f32 	%f51, 0f3F800000, %f138, %p18;
	fma.rn.f32 	%f52, %f50, %f51, 0f00000000;
	fma.rn.f32 	%f53, %f50, 0f37CBAC00, 0fBAB607ED;
	selp.f32 	%f54, %f53, 0fB94D4153, %p18;
	selp.f32 	%f55, 0f3D2AAABB, 0f3C0885E4, %p18;
	fma.rn.f32 	%f56, %f54, %f50, %f55;
	selp.f32 	%f57, 0fBEFFFFFF, 0fBE2AAAA8, %p18;
	fma.rn.f32 	%f58, %f56, %f50, %f57;
	fma.rn.f32 	%f59, %f58, %f52, %f51;
	and.b32  	%r111, %r189, 2;
	setp.eq.s32 	%p19, %r111, 0;
	mov.f32 	%f60, 0f00000000;
	sub.f32 	%f61, %f60, %f59;
	selp.f32 	%f8, %f59, %f61, %p19;
	mul.f32 	%f9, %f2, 0f3F000000;
	mul.f32 	%f62, %f9, 0f3F22F983;
	cvt.rni.s32.f32 	%r193, %f62;
	cvt.rn.f32.s32 	%f63, %r193;
	fma.rn.f32 	%f64, %f63, 0fBFC90FDA, %f9;
	fma.rn.f32 	%f65, %f63, 0fB3A22168, %f64;
	fma.rn.f32 	%f139, %f63, 0fA7C234C5, %f65;
	abs.f32 	%f11, %f9;
	setp.ltu.f32 	%p20, %f11, 0f47CE4780;
	@%p20 bra 	$L__BB0_36;
	setp.neu.f32 	%p21, %f11, 0f7F800000;
	@%p21 bra 	$L__BB0_31;
	mov.f32 	%f68, 0f00000000;
	mul.rn.f32 	%f139, %f9, %f68;
	mov.b32 	%r193, 0;
	bra.uni 	$L__BB0_36;
$L__BB0_31:
	mov.b32 	%r27, %f9;
	shl.b32 	%r113, %r27, 8;
	or.b32  	%r28, %r113, -2147483648;
	mov.b64 	%rd153, 0;
	mov.b32 	%r190, 0;
$L__BB0_32:
	.pragma "nounroll";
	mul.wide.u32 	%rd84, %r190, 4;
	mov.u64 	%rd85, __cudart_i2opi_f;
	add.s64 	%rd86, %rd85, %rd84;
	ld.global.nc.u32 	%r114, [%rd86];
	mad.wide.u32 	%rd87, %r114, %r28, %rd153;
	shr.u64 	%rd153, %rd87, 32;
	add.s64 	%rd88, %rd2, %rd84;
	st.local.u32 	[%rd88], %rd87;
	add.s32 	%r190, %r190, 1;
	setp.ne.s32 	%p22, %r190, 6;
	@%p22 bra 	$L__BB0_32;
	shr.u32 	%r115, %r27, 23;
	st.local.u32 	[%rd2+24], %rd153;
	and.b32  	%r31, %r115, 31;
	and.b32  	%r116, %r115, 224;
	add.s32 	%r117, %r116, -128;
	shr.u32 	%r118, %r117, 5;
	mul.wide.u32 	%rd89, %r118, 4;
	sub.s64 	%rd17, %rd2, %rd89;
	ld.local.u32 	%r191, [%rd17+24];
	ld.local.u32 	%r192, [%rd17+20];
	setp.eq.s32 	%p23, %r31, 0;
	@%p23 bra 	$L__BB0_35;
	shf.l.wrap.b32 	%r191, %r192, %r191, %r31;
	ld.local.u32 	%r119, [%rd17+16];
	shf.l.wrap.b32 	%r192, %r119, %r192, %r31;
$L__BB0_35:
	shr.u32 	%r120, %r191, 30;
	shf.l.wrap.b32 	%r121, %r192, %r191, 2;
	shl.b32 	%r122, %r192, 2;
	shr.u32 	%r123, %r121, 31;
	add.s32 	%r124, %r123, %r120;
	neg.s32 	%r125, %r124;
	setp.lt.s32 	%p24, %r27, 0;
	selp.b32 	%r193, %r125, %r124, %p24;
	xor.b32  	%r126, %r121, %r27;
	shr.s32 	%r127, %r121, 31;
	xor.b32  	%r128, %r127, %r121;
	xor.b32  	%r129, %r127, %r122;
	cvt.u64.u32 	%rd90, %r128;
	shl.b64 	%rd91, %rd90, 32;
	cvt.u64.u32 	%rd92, %r129;
	or.b64  	%rd93, %rd91, %rd92;
	cvt.rn.f64.s64 	%fd3, %rd93;
	mul.f64 	%fd4, %fd3, 0d3BF921FB54442D19;
	cvt.rn.f32.f64 	%f66, %fd4;
	neg.f32 	%f67, %f66;
	setp.lt.s32 	%p25, %r126, 0;
	selp.f32 	%f139, %f67, %f66, %p25;
$L__BB0_36:
	mul.rn.f32 	%f69, %f139, %f139;
	and.b32  	%r131, %r193, 1;
	setp.eq.b32 	%p26, %r131, 1;
	selp.f32 	%f70, 0f3F800000, %f139, %p26;
	fma.rn.f32 	%f71, %f69, %f70, 0f00000000;
	fma.rn.f32 	%f72, %f69, 0f37CBAC00, 0fBAB607ED;
	selp.f32 	%f73, %f72, 0fB94D4153, %p26;
	selp.f32 	%f74, 0f3D2AAABB, 0f3C0885E4, %p26;
	fma.rn.f32 	%f75, %f73, %f69, %f74;
	selp.f32 	%f76, 0fBEFFFFFF, 0fBE2AAAA8, %p26;
	fma.rn.f32 	%f77, %f75, %f69, %f76;
	fma.rn.f32 	%f78, %f77, %f71, %f70;
	and.b32  	%r132, %r193, 2;
	setp.eq.s32 	%p27, %r132, 0;
	mov.f32 	%f79, 0f00000000;
	sub.f32 	%f80, %f79, %f78;
	selp.f32 	%f81, %f78, %f80, %p27;
	add.f32 	%f82, %f8, %f8;
	mul.f32 	%f83, %f82, %f81;
	mul.f32 	%f84, %f2, %f2;
	div.rn.f32 	%f140, %f83, %f84;
$L__BB0_37:
	ld.global.f32 	%f86, [%rd6+4];
	cvt.rn.f32.s32 	%f87, %r11;
	sub.f32 	%f17, %f86, %f87;
	setp.eq.f32 	%p28, %f17, 0f00000000;
	mov.f32 	%f143, 0f3F800000;
	@%p28 bra 	$L__BB0_56;
	abs.f32 	%f89, %f17;
	setp.gtu.f32 	%p29, %f89, 0f40000000;
	mov.f32 	%f143, 0f00000000;
	@%p29 bra 	$L__BB0_56;
	mul.f32 	%f18, %f17, 0f40490FDB;
	mul.f32 	%f90, %f18, 0f3F22F983;
	cvt.rni.s32.f32 	%r197, %f90;
	cvt.rn.f32.s32 	%f91, %r197;
	fma.rn.f32 	%f92, %f91, 0fBFC90FDA, %f18;
	fma.rn.f32 	%f93, %f91, 0fB3A22168, %f92;
	fma.rn.f32 	%f141, %f91, 0fA7C234C5, %f93;
	abs.f32 	%f20, %f18;
	setp.ltu.f32 	%p30, %f20, 0f47CE4780;
	@%p30 bra 	$L__BB0_47;
	setp.eq.f32 	%p31, %f20, 0f7F800000;
	@%p31 bra 	$L__BB0_46;
	mov.b32 	%r41, %f18;
	shl.b32 	%r134, %r41, 8;
	or.b32  	%r42, %r134, -2147483648;
	mov.b64 	%rd154, 0;
	mov.b32 	%r194, 0;
$L__BB0_42:
	.pragma "nounroll";
	mul.wide.u32 	%rd95, %r194, 4;
	mov.u64 	%rd96, __cudart_i2opi_f;
	add.s64 	%rd97, %rd96, %rd95;
	ld.global.nc.u32 	%r135, [%rd97];
	mad.wide.u32 	%rd98, %r135, %r42, %rd154;
	shr.u64 	%rd154, %rd98, 32;
	add.s64 	%rd99, %rd3, %rd95;
	st.local.u32 	[%rd99], %rd98;
	add.s32 	%r194, %r194, 1;
	setp.ne.s32 	%p32, %r194, 6;
	@%p32 bra 	$L__BB0_42;
	shr.u32 	%r136, %r41, 23;
	st.local.u32 	[%rd3+24], %rd154;
	and.b32  	%r45, %r136, 31;
	and.b32  	%r137, %r136, 224;
	add.s32 	%r138, %r137, -128;
	shr.u32 	%r139, %r138, 5;
	mul.wide.u32 	%rd100, %r139, 4;
	sub.s64 	%rd20, %rd3, %rd100;
	ld.local.u32 	%r195, [%rd20+24];
	ld.local.u32 	%r196, [%rd20+20];
	setp.eq.s32 	%p33, %r45, 0;
	@%p33 bra 	$L__BB0_45;
	shf.l.wrap.b32 	%r195, %r196, %r195, %r45;
	ld.local.u32 	%r140, [%rd20+16];
	shf.l.wrap.b32 	%r196, %r140, %r196, %r45;
$L__BB0_45:
	shr.u32 	%r141, %r195, 30;
	shf.l.wrap.b32 	%r142, %r196, %r195, 2;
	shl.b32 	%r143, %r196, 2;
	shr.u32 	%r144, %r142, 31;
	add.s32 	%r145, %r144, %r141;
	neg.s32 	%r146, %r145;
	setp.lt.s32 	%p34, %r41, 0;
	selp.b32 	%r197, %r146, %r145, %p34;
	xor.b32  	%r147, %r142, %r41;
	shr.s32 	%r148, %r142, 31;
	xor.b32  	%r149, %r148, %r142;
	xor.b32  	%r150, %r148, %r143;
	cvt.u64.u32 	%rd101, %r149;
	shl.b64 	%rd102, %rd101, 32;
	cvt.u64.u32 	%rd103, %r150;
	or.b64  	%rd104, %rd102, %rd103;
	cvt.rn.f64.s64 	%fd5, %rd104;
	mul.f64 	%fd6, %fd5, 0d3BF921FB54442D19;
	cvt.rn.f32.f64 	%f94, %fd6;
	neg.f32 	%f95, %f94;
	setp.lt.s32 	%p35, %r147, 0;
	selp.f32 	%f141, %f95, %f94, %p35;
	bra.uni 	$L__BB0_47;
$L__BB0_46:
	mov.f32 	%f96, 0f00000000;
	mul.rn.f32 	%f141, %f18, %f96;
	mov.b32 	%r197, 0;
$L__BB0_47:
	mul.rn.f32 	%f97, %f141, %f141;
	and.b32  	%r152, %r197, 1;
	setp.eq.b32 	%p36, %r152, 1;
	selp.f32 	%f98, 0f3F800000, %f141, %p36;
	fma.rn.f32 	%f99, %f97, %f98, 0f00000000;
	fma.rn.f32 	%f100, %f97, 0f37CBAC00, 0fBAB607ED;
	selp.f32 	%f101, %f100, 0fB94D4153, %p36;
	selp.f32 	%f102, 0f3D2AAABB, 0f3C0885E4, %p36;
	fma.rn.f32 	%f103, %f101, %f97, %f102;
	selp.f32 	%f104, 0fBEFFFFFF, 0fBE2AAAA8, %p36;
	fma.rn.f32 	%f105, %f103, %f97, %f104;
	fma.rn.f32 	%f106, %f105, %f99, %f98;
	and.b32  	%r153, %r197, 2;
	setp.eq.s32 	%p37, %r153, 0;
	mov.f32 	%f107, 0f00000000;
	sub.f32 	%f108, %f107, %f106;
	selp.f32 	%f24, %f106, %f108, %p37;
	mul.f32 	%f25, %f18, 0f3F000000;
	mul.f32 	%f109, %f25, 0f3F22F983;
	cvt.rni.s32.f32 	%r201, %f109;
	cvt.rn.f32.s32 	%f110, %r201;
	fma.rn.f32 	%f111, %f110, 0fBFC90FDA, %f25;
	fma.rn.f32 	%f112, %f110, 0fB3A22168, %f111;
	fma.rn.f32 	%f142, %f110, 0fA7C234C5, %f112;
	abs.f32 	%f27, %f25;
	setp.ltu.f32 	%p38, %f27, 0f47CE4780;
	@%p38 bra 	$L__BB0_55;
	setp.eq.f32 	%p39, %f27, 0f7F800000;
	@%p39 bra 	$L__BB0_54;
	mov.b32 	%r55, %f25;
	shl.b32 	%r155, %r55, 8;
	or.b32  	%r56, %r155, -2147483648;
	mov.b64 	%rd155, 0;
	mov.b32 	%r198, 0;
$L__BB0_50:
	.pragma "nounroll";
	mul.wide.u32 	%rd106, %r198, 4;
	mov.u64 	%rd107, __cudart_i2opi_f;
	add.s64 	%rd108, %rd107, %rd106;
	ld.global.nc.u32 	%r156, [%rd108];
	mad.wide.u32 	%rd109, %r156, %r56, %rd155;
	shr.u64 	%rd155, %rd109, 32;
	add.s64 	%rd110, %rd2, %rd106;
	st.local.u32 	[%rd110], %rd109;
	add.s32 	%r198, %r198, 1;
	setp.ne.s32 	%p40, %r198, 6;
	@%p40 bra 	$L__BB0_50;
	shr.u32 	%r157, %r55, 23;
	st.local.u32 	[%rd2+24], %rd155;
	and.b32  	%r59, %r157, 31;
	and.b32  	%r158, %r157, 224;
	add.s32 	%r159, %r158, -128;
	shr.u32 	%r160, %r159, 5;
	mul.wide.u32 	%rd111, %r160, 4;
	sub.s64 	%rd23, %rd2, %rd111;
	ld.local.u32 	%r199, [%rd23+24];
	ld.local.u32 	%r200, [%rd23+20];
	setp.eq.s32 	%p41, %r59, 0;
	@%p41 bra 	$L__BB0_53;
	shf.l.wrap.b32 	%r199, %r200, %r199, %r59;
	ld.local.u32 	%r161, [%rd23+16];
	shf.l.wrap.b32 	%r200, %r161, %r200, %r59;
$L__BB0_53:
	shr.u32 	%r162, %r199, 30;
	shf.l.wrap.b32 	%r163, %r200, %r199, 2;
	shl.b32 	%r164, %r200, 2;
	shr.u32 	%r165, %r163, 31;
	add.s32 	%r166, %r165, %r162;
	neg.s32 	%r167, %r166;
	setp.lt.s32 	%p42, %r55, 0;
	selp.b32 	%r201, %r167, %r166, %p42;
	xor.b32  	%r168, %r163, %r55;
	shr.s32 	%r169, %r163, 31;
	xor.b32  	%r170, %r169, %r163;
	xor.b32  	%r171, %r169, %r164;
	cvt.u64.u32 	%rd112, %r170;
	shl.b64 	%rd113, %rd112, 32;
	cvt.u64.u32 	%rd114, %r171;
	or.b64  	%rd115, %rd113, %rd114;
	cvt.rn.f64.s64 	%fd7, %rd115;
	mul.f64 	%fd8, %fd7, 0d3BF921FB54442D19;
	cvt.rn.f32.f64 	%f113, %fd8;
	neg.f32 	%f114, %f113;
	setp.lt.s32 	%p43, %r168, 0;
	selp.f32 	%f142, %f114, %f113, %p43;
	bra.uni 	$L__BB0_55;
$L__BB0_54:
	mov.f32 	%f115, 0f00000000;
	mul.rn.f32 	%f142, %f25, %f115;
	mov.b32 	%r201, 0;
$L__BB0_55:
	mul.rn.f32 	%f116, %f142, %f142;
	and.b32  	%r173, %r201, 1;
	setp.eq.b32 	%p44, %r173, 1;
	selp.f32 	%f117, 0f3F800000, %f142, %p44;
	fma.rn.f32 	%f118, %f116, %f117, 0f00000000;
	fma.rn.f32 	%f119, %f116, 0f37CBAC00, 0fBAB607ED;
	selp.f32 	%f120, %f119, 0fB94D4153, %p44;
	selp.f32 	%f121, 0f3D2AAABB, 0f3C0885E4, %p44;
	fma.rn.f32 	%f122, %f120, %f116, %f121;
	selp.f32 	%f123, 0fBEFFFFFF, 0fBE2AAAA8, %p44;
	fma.rn.f32 	%f124, %f122, %f116, %f123;
	fma.rn.f32 	%f125, %f124, %f118, %f117;
	and.b32  	%r174, %r201, 2;
	setp.eq.s32 	%p45, %r174, 0;
	mov.f32 	%f126, 0f00000000;
	sub.f32 	%f127, %f126, %f125;
	selp.f32 	%f128, %f125, %f127, %p45;
	add.f32 	%f129, %f24, %f24;
	mul.f32 	%f130, %f129, %f128;
	mul.f32 	%f131, %f18, %f18;
	div.rn.f32 	%f143, %f130, %f131;
$L__BB0_56:
	mul.f32 	%f33, %f140, %f143;
	ld.global.u32 	%r175, [%rd1];
	rem.s32 	%r176, %r10, %r175;
	add.s32 	%r177, %r176, %r175;
	rem.s32 	%r68, %r177, %r175;
	ld.global.u32 	%r178, [%rd1+4];
	rem.s32 	%r179, %r11, %r178;
	add.s32 	%r180, %r179, %r178;
	rem.s32 	%r69, %r180, %r178;
	setp.gt.s32 	%p46, %r178, 0;
	@%p46 bra 	$L__BB0_58;
	mov.u64 	%rd116, $str$3;
	cvta.global.u64 	%rd117, %rd116;
	mov.u64 	%rd118, $str$1;
	cvta.global.u64 	%rd119, %rd118;
	mov.u64 	%rd120, __unnamed_2;
	cvta.global.u64 	%rd121, %rd120;
	{ // callseq 7, 0
	.param .b64 param0;
	st.param.b64 	[param0], %rd117;
	.param .b64 param1;
	st.param.b64 	[param1], %rd119;
	.param .b32 param2;
	st.param.b32 	[param2], 56;
	.param .b64 param3;
	st.param.b64 	[param3], %rd121;
	.param .b64 param4;
	st.param.b64 	[param4], 1;
	call.uni 
	__assertfail, 
	(
	param0, 
	param1, 
	param2, 
	param3, 
	param4
	);
	} // callseq 7
$L__BB0_58:
	setp.lt.s32 	%p47, %r69, 0;
	@%p47 bra 	$L__BB0_60;
	ld.global.u32 	%r202, [%rd1+4];
	setp.lt.s32 	%p48, %r69, %r202;
	@%p48 bra 	$L__BB0_61;
$L__BB0_60:
	mov.u64 	%rd122, $str$4;
	cvta.global.u64 	%rd123, %rd122;
	mov.u64 	%rd124, $str$1;
	cvta.global.u64 	%rd125, %rd124;
	mov.u64 	%rd126, __unnamed_2;
	cvta.global.u64 	%rd127, %rd126;
	{ // callseq 8, 0
	.param .b64 param0;
	st.param.b64 	[param0], %rd123;
	.param .b64 param1;
	st.param.b64 	[param1], %rd125;
	.param .b32 param2;
	st.param.b32 	[param2], 57;
	.param .b64 param3;
	st.param.b64 	[param3], %rd127;
	.param .b64 param4;
	st.param.b64 	[param4], 1;
	call.uni 
	__assertfail, 
	(
	param0, 
	param1, 
	param2, 
	param3, 
	param4
	);
	} // callseq 8
	ld.global.u32 	%r202, [%rd1+4];
$L__BB0_61:
	ld.global.u32 	%r181, [%rd1];
	setp.gt.s32 	%p49, %r181, 0;
	@%p49 bra 	$L__BB0_63;
	mov.u64 	%rd128, $str$3;
	cvta.global.u64 	%rd129, %rd128;
	mov.u64 	%rd130, $str$1;
	cvta.global.u64 	%rd131, %rd130;
	mov.u64 	%rd132, __unnamed_2;
	cvta.global.u64 	%rd133, %rd132;
	{ // callseq 9, 0
	.param .b64 param0;
	st.param.b64 	[param0], %rd129;
	.param .b64 param1;
	st.param.b64 	[param1], %rd131;
	.param .b32 param2;
	st.param.b32 	[param2], 56;
	.param .b64 param3;
	st.param.b64 	[param3], %rd133;
	.param .b64 param4;
	st.param.b64 	[param4], 1;
	call.uni 
	__assertfail, 
	(
	param0, 
	param1, 
	param2, 
	param3, 
	param4
	);
	} // callseq 9
$L__BB0_63:
	setp.lt.s32 	%p50, %r68, 0;
	@%p50 bra 	$L__BB0_65;
	ld.global.u32 	%r182, [%rd1];
	setp.lt.s32 	%p51, %r68, %r182;
	@%p51 bra 	$L__BB0_66;
$L__BB0_65:
	mov.u64 	%rd134, $str$4;
	cvta.global.u64 	%rd135, %rd134;
	mov.u64 	%rd136, $str$1;
	cvta.global.u64 	%rd137, %rd136;
	mov.u64 	%rd138, __unnamed_2;
	cvta.global.u64 	%rd139, %rd138;
	{ // callseq 10, 0
	.param .b64 param0;
	st.param.b64 	[param0], %rd135;
	.param .b64 param1;
	st.param.b64 	[param1], %rd137;
	.param .b32 param2;
	st.param.b32 	[param2], 57;
	.param .b64 param3;
	st.param.b64 	[param3], %rd139;
	.param .b64 param4;
	st.param.b64 	[param4], 1;
	call.uni 
	__assertfail, 
	(
	param0, 
	param1, 
	param2, 
	param3, 
	param4
	);
	} // callseq 10
$L__BB0_66:
	mad.lo.s32 	%r73, %r68, %r202, %r69;
	setp.gt.s32 	%p52, %r73, -1;
	@%p52 bra 	$L__BB0_68;
	cvta.global.u64 	%rd141, %rd140;
	mov.u64 	%rd142, $str$1;
	cvta.global.u64 	%rd143, %rd142;
	mov.u64 	%rd144, __unnamed_2;
	cvta.global.u64 	%rd145, %rd144;
	{ // callseq 11, 0
	.param .b64 param0;
	st.param.b64 	[param0], %rd141;
	.param .b64 param1;
	st.param.b64 	[param1], %rd143;
	.param .b32 param2;
	st.param.b32 	[param2], 61;
	.param .b64 param3;
	st.param.b64 	[param3], %rd145;
	.param .b64 param4;
	st.param.b64 	[param4], 1;
	call.uni 
	__assertfail, 
	(
	param0, 
	param1, 
	param2, 
	param3, 
	param4
	);
	} // callseq 11
$L__BB0_68:
	mul.wide.s32 	%rd146, %r73, 8;
	add.s64 	%rd147, %rd4, %rd146;
	ld.global.f32 	%f132, [%rd147];
	mul.f32 	%f133, %f33, %f132;
	atom.global.add.f32 	%f134, [%rd7], %f133;
	ld.global.f32 	%f135, [%rd147+4];
	mul.f32 	%f136, %f33, %f135;
	atom.global.add.f32 	%f137, [%rd7+4], %f136;
	add.s32 	%r185, %r185, %r5;
	setp.lt.s32 	%p53, %r185, %r1;
	@%p53 bra 	$L__BB0_16;
$L__BB0_69:
	mov.u32 	%r183, %nctaid.z;
	add.s32 	%r184, %r184, %r183;
	setp.lt.s32 	%p54, %r184, %r76;
	@%p54 bra 	$L__BB0_14;
$L__BB0_70:
	ret;

}
	// .globl	adj_lanczos_interp2D
.visible .entry adj_lanczos_interp2D(
	.param .u64 .ptr .align 1 adj_lanczos_interp2D_param_0,
	.param .u64 .ptr .align 1 adj_lanczos_interp2D_param_1,
	.param .u64 .ptr .align 1 adj_lanczos_interp2D_param_2,
	.param .u64 .ptr .align 1 adj_lanczos_interp2D_param_3,
	.param .u32 adj_lanczos_interp2D_param_4,
	.param .u32 adj_lanczos_interp2D_param_5
)
{
	.local .align 4 .b8 	__local_depot1[28];
	.reg .b64 	%SP;
	.reg .b64 	%SPL;
	.reg .pred 	%p<55>;
	.reg .b32 	%r<203>;
	.reg .b32 	%f<144>;
	.reg .b64 	%rd<156>;
	.reg .b64 	%fd<9>;

	mov.u64 	%SPL, __local_depot1;
	ld.param.u64 	%rd24, [adj_lanczos_interp2D_param_0];
	ld.param.u64 	%rd25, [adj_lanczos_interp2D_param_1];
	ld.param.u64 	%rd26, [adj_lanczos_interp2D_param_2];
	ld.param.u32 	%r76, [adj_lanczos_interp2D_param_4];
	ld.param.u32 	%r77, [adj_lanczos_interp2D_param_5];
	cvta.to.global.u64 	%rd1, %rd25;
	add.u64 	%rd2, %SPL, 0;
	add.u64 	%rd3, %SPL, 0;
	setp.ne.s64 	%p1, %rd24, 0;
	@%p1 bra 	$L__BB1_2;
	mov.u64 	%rd30, $str$6;
	cvta.global.u64 	%rd31, %rd30;
	mov.u64 	%rd32, $str$1;
	cvta.global.u64 	%rd33, %rd32;
	mov.u64 	%rd34, __unnamed_3;
	cvta.global.u64 	%rd35, %rd34;
	{ // callseq 12, 0
	.param .b64 param0;
	st.param.b64 	[param0], %rd31;
	.param .b64 param1;
	st.param.b64 	[param1], %rd33;
	.param .b32 param2;
	st.param.b32 	[param2], 122;
	.param .b64 param3;
	st.param.b64 	[param3], %rd35;
	.param .b64 param4;
	st.param.b64 	[param4], 1;
	call.uni 
	__assertfail, 
	(
	param0, 
	param1, 
	param2, 
	param3, 
	param4
	);
	} // callseq 12
$L__BB1_2:
	setp.ne.s64 	%p2, %rd25, 0;
	@%p2 bra 	$L__BB1_4;
	mov.u64 	%rd36, $str$7;
	cvta.global.u64 	%rd37, %rd36;
	mov.u64 	%rd38, $str$1;
	cvta.global.u64 	%rd39, %rd38;
	mov.u64 	%rd40, __unnamed_3;
	cvta.global.u64 	%rd41, %rd40;
	{ // callseq 13, 0
	.param .b64 param0;
	st.param.b64 	[param0], %rd37;
	.param .b64 param1;
	st.param.b64 	[param1], %rd39;
	.param .b32 param2;
	st.param.b32 	[param2], 123;
	.param .b64 param3;
	st.param.b64 	[param3], %rd41;
	.param .b64 param4;
	st.param.b64 	[param4], 1;
	call.uni 
	__assertfail, 
	(
	param0, 
	param1, 
	param2, 
	param3, 
	param4
	);
	} // callseq 13
$L__BB1_4:
	setp.ne.s64 	%p3, %rd26, 0;
	@%p3 bra 	$L__BB1_6;
	mov.u64 	%rd42, $str$8;
	cvta.global.u64 	%rd43, %rd42;
	mov.u64 	%rd44, $str$1;
	cvta.global.u64 	%rd45, %rd44;
	mov.u64 	%rd46, __unnamed_3;
	cvta.global.u64 	%rd47, %rd46;
	{ // callseq 14, 0
	.param .b64 param0;
	st.param.b64 	[param0], %rd43;
	.param .b64 param1;
	st.param.b64 	[param1], %rd45;
	.param .b32 param2;
	st.param.b32 	[param2], 124;
	.param .b64 param3;
	st.param.b64 	[param3], %rd47;
	.param .b64 param4;
	st.param.b64 	[param4], 1;
	call.uni 
	__assertfail, 
	(
	param0, 
	param1, 
	param2, 
	param3, 
	param4
	);
	} // callseq 14
$L__BB1_6:
	ld.param.u64 	%rd148, [adj_lanczos_interp2D_param_3];
	setp.ne.s64 	%p4, %rd148, 0;
	@%p4 bra 	$L__BB1_8;
	mov.u64 	%rd48, $str$9;
	cvta.global.u64 	%rd49, %rd48;
	mov.u64 	%rd50, $str$1;
	cvta.global.u64 	%rd51, %rd50;
	mov.u64 	%rd52, __unnamed_3;
	cvta.global.u64 	%rd53, %rd52;
	{ // callseq 15, 0
	.param .b64 param0;
	st.param.b64 	[param0], %rd49;
	.param .b64 param1;
	st.param.b64 	[param1], %rd51;
	.param .b32 param2;
	st.param.b32 	[param2], 125;
	.param .b64 param3;
	st.param.b64 	[param3], %rd53;
	.param .b64 param4;
	st.param.b64 	[param4], 1;
	call.uni 
	__assertfail, 
	(
	param0, 
	param1, 
	param2, 
	param3, 
	param4
	);
	} // callseq 15
$L__BB1_8:
	setp.gt.s32 	%p5, %r76, -1;
	@%p5 bra 	$L__BB1_10;
	mov.u64 	%rd54, $str$10;
	cvta.global.u64 	%rd55, %rd54;
	mov.u64 	%rd56, $str$1;
	cvta.global.u64 	%rd57, %rd56;
	mov.u64 	%rd58, __unnamed_3;
	cvta.global.u64 	%rd59, %rd58;
	{ // callseq 16, 0
	.param .b64 param0;
	st.param.b64 	[param0], %rd55;
	.param .b64 param1;
	st.param.b64 	[param1], %rd57;
	.param .b32 param2;
	st.param.b32 	[param2], 126;
	.param .b64 param3;
	st.param.b64 	[param3], %rd59;
	.param .b64 param4;
	st.param.b64 	[param4], 1;
	call.uni 
	__assertfail, 
	(
	param0, 
	param1, 
	param2, 
	param3, 
	param4
	);
	} // callseq 16
$L__BB1_10:
	setp.gt.s32 	%p6, %r77, 0;
	@%p6 bra 	$L__BB1_12;
	mov.u64 	%rd60, $str$11;
	cvta.global.u64 	%rd61, %rd60;
	mov.u64 	%rd62, $str$1;
	cvta.global.u64 	%rd63, %rd62;
	mov.u64 	%rd64, __unnamed_3;
	cvta.global.u64 	%rd65, %rd64;
	{ // callseq 17, 0
	.param .b64 param0;
	st.param.b64 	[param0], %rd61;
	.param .b64 param1;
	st.param.b64 	[param1], %rd63;
	.param .b32 param2;
	st.param.b32 	[param2], 127;
	.param .b64 param3;
	st.param.b64 	[param3], %rd65;
	.param .b64 param4;
	st.param.b64 	[param4], 1;
	call.uni 
	__assertfail, 
	(
	param0, 
	param1, 
	param2, 
	param3, 
	param4
	);
	} // callseq 17
$L__BB1_12:
	mul.lo.s32 	%r1, %r77, %r77;
	mov.u32 	%r184, %ctaid.z;
	setp.ge.s32 	%p7, %r184, %r76;
	@%p7 bra 	$L__BB1_70;
	mov.u32 	%r78, %tid.x;
	mov.u32 	%r79, %ntid.x;
	mov.u32 	%r80, %ctaid.x;
	mad.lo.s32 	%r3, %r79, %r80, %r78;
	shr.u32 	%r81, %r77, 31;
	add.s32 	%r82, %r77, %r81;
	shr.s32 	%r83, %r82, 1;
	neg.s32 	%r4, %r83;
	mov.u32 	%r84, %nctaid.x;
	mul.lo.s32 	%r5, %r79, %r84;
	cvta.to.global.u64 	%rd4, %rd26;
	cvta.to.global.u64 	%rd5, %rd24;
	mov.u64 	%rd140, $str$5;
$L__BB1_14:
	setp.ge.s32 	%p8, %r3, %r1;
	@%p8 bra 	$L__BB1_69;
	ld.param.u64 	%rd149, [adj_lanczos_interp2D_param_3];
	shl.b32 	%r85, %r184, 1;
	cvta.to.global.u64 	%rd66, %rd149;
	mul.wide.s32 	%rd67, %r85, 4;
	add.s64 	%rd6, %rd66, %rd67;
	ld.global.f32 	%f34, [%rd6+4];
	cvt.rmi.f32.f32 	%f35, %f34;
	cvt.rzi.s32.f32 	%r86, %f35;
	ld.global.f32 	%f36, [%rd6];
	cvt.rmi.f32.f32 	%f37, %f36;
	cvt.rzi.s32.f32 	%r87, %f37;
	mul.wide.s32 	%rd68, %r184, 8;
	add.s64 	%rd7, %rd4, %rd68;
	add.s32 	%r7, %r4, %r87;
	add.s32 	%r8, %r4, %r86;
	mov.u32 	%r185, %r3;
$L__BB1_16:
	setp.gt.s32 	%p9, %r185, -1;
	@%p9 bra 	$L__BB1_18;
	mov.u64 	%rd69, $str$2;
	cvta.global.u64 	%rd70, %rd69;
	mov.u64 	%rd71, $str$1;
	cvta.global.u64 	%rd72, %rd71;
	mov.u64 	%rd73, __unnamed_1;
	cvta.global.u64 	%rd74, %rd73;
	{ // callseq 18, 0
	.param .b64 param0;
	st.param.b64 	[param0], %rd70;
	.param .b64 param1;
	st.param.b64 	[param1], %rd72;
	.param .b32 param2;
	st.param.b32 	[param2], 26;
	.param .b64 param3;
	st.param.b64 	[param3], %rd74;
	.param .b64 param4;
	st.param.b64 	[param4], 1;
	call.uni 
	__assertfail, 
	(
	param0, 
	param1, 
	param2, 
	param3, 
	param4
	);
	} // callseq 18
$L__BB1_18:
	div.s32 	%r88, %r185, %r77;
	add.s32 	%r10, %r88, %r7;
	mul.lo.s32 	%r89, %r88, %r77;
	sub.s32 	%r90, %r185, %r89;
	add.s32 	%r11, %r90, %r8;
	ld.global.f32 	%f39, [%rd6];
	cvt.rn.f32.s32 	%f40, %r10;
	sub.f32 	%f1, %f39, %f40;
	setp.eq.f32 	%p10, %f1, 0f00000000;
	mov.f32 	%f140, 0f3F800000;
	@%p10 bra 	$L__BB1_37;
	abs.f32 	%f42, %f1;
	setp.gtu.f32 	%p11, %f42, 0f40000000;
	mov.f32 	%f140, 0f00000000;
	@%p11 bra 	$L__BB1_37;
	mul.f32 	%f2, %f1, 0f40490FDB;
	mul.f32 	%f43, %f2, 0f3F22F983;
	cvt.rni.s32.f32 	%r189, %f43;
	cvt.rn.f32.s32 	%f44, %r189;
	fma.rn.f32 	%f45, %f44, 0fBFC90FDA, %f2;
	fma.rn.f32 	%f46, %f44, 0fB3A22168, %f45;
	fma.rn.f32 	%f138, %f44, 0fA7C234C5, %f46;
	abs.f32 	%f4, %f2;
	setp.ltu.f32 	%p12, %f4, 0f47CE4780;
	@%p12 bra 	$L__BB1_28;
	setp.neu.f32 	%p13, %f4, 0f7F800000;
	@%p13 bra 	$L__BB1_23;
	mov.f32 	%f49, 0f00000000;
	mul.rn.f32 	%f138, %f2, %f49;
	mov.b32 	%r189, 0;
	bra.uni 	$L__BB1_28;
$L__BB1_23:
	mov.b32 	%r13, %f2;
	shl.b32 	%r92, %r13, 8;
	or.b32  	%r14, %r92, -2147483648;
	mov.b64 	%rd152, 0;
	mov.b32 	%r186, 0;
	mov.u64 	%rd150, __cudart_i2opi_f;
	mov.u64 	%rd151, %rd3;
$L__BB1_24:
	.pragma "nounroll";
	ld.global.nc.u32 	%r93, [%rd150];
	mad.wide.u32 	%rd77, %r93, %r14, %rd152;
	shr.u64 	%rd152, %rd77, 32;
	st.local.u32 	[%rd151], %rd77;
	add.s32 	%r186, %r186, 1;
	add.s64 	%rd151, %rd151, 4;
	add.s64 	%rd150, %rd150, 4;
	setp.ne.s32 	%p14, %r186, 6;
	@%p14 bra 	$L__BB1_24;
	shr.u32 	%r94, %r13, 23;
	st.local.u32 	[%rd3+24], %rd152;
	and.b32  	%r17, %r94, 31;
	and.b32  	%r95, %r94, 224;
	add.s32 	%r96, %r95, -128;
	shr.u32 	%r97, %r96, 5;
	mul.wide.u32 	%rd78, %r97, 4;
	sub.s64 	%rd14, %rd3, %rd78;
	ld.local.u32 	%r187, [%rd14+24];
	ld.local.u32 	%r188, [%rd14+20];
	setp.eq.s32 	%p15, %r17, 0;
	@%p15 bra 	$L__BB1_27;
	shf.l.wrap.b32 	%r187, %r188, %r187, %r17;
	ld.local.u32 	%r98, [%rd14+16];
	shf.l.wrap.b32 	%r188, %r98, %r188, %r17;
$L__BB1_27:
	shr.u32 	%r99, %r187, 30;
	shf.l.wrap.b32 	%r100, %r188, %r187, 2;
	shl.b32 	%r101, %r188, 2;
	shr.u32 	%r102, %r100, 31;
	add.s32 	%r103, %r102, %r99;
	neg.s32 	%r104, %r103;
	setp.lt.s32 	%p16, %r13, 0;
	selp.b32 	%r189, %r104, %r103, %p16;
	xor.b32  	%r105, %r100, %r13;
	shr.s32 	%r106, %r100, 31;
	xor.b32  	%r107, %r106, %r100;
	xor.b32  	%r108, %r106, %r101;
	cvt.u64.u32 	%rd79, %r107;
	shl.b64 	%rd80, %rd79, 32;
	cvt.u64.u32 	%rd81, %r108;
	or.b64  	%rd82, %rd80, %rd81;
	cvt.rn.f64.s64 	%fd1, %rd82;
	mul.f64 	%fd2, %fd1, 0d3BF921FB54442D19;
	cvt.rn.f32.f64 	%f47, %fd2;
	neg.f32 	%f48, %f47;
	setp.lt.s32 	%p17, %r105, 0;
	selp.f32 	%f138, %f48, %f47, %p17;
$L__BB1_28:
	mul.rn.f32 	%f50, %f138, %f138;
	and.b32  	%r110, %r189, 1;
	setp.eq.b32 	%p18, %r110, 1;
	selp.f32 	%f51, 0f3F800000, %f138, %p18;
	fma.rn.f32 	%f52, %f50, %f51, 0f00000000;
	fma.rn.f32 	%f53, %f50, 0f37CBAC00, 0fBAB607ED;
	selp.f32 	%f54, %f53, 0fB94D4153, %p18;
	selp.f32 	%f55, 0f3D2AAABB, 0f3C0885E4, %p18;
	fma.rn.f32 	%f56, %f54, %f50, %f55;
	selp.f32 	%f57, 0fBEFFFFFF, 0fBE2AAAA8, %p18;
	fma.rn.f32 	%f58, %f56, %f50, %f57;
	fma.rn.f32 	%f59, %f58, %f52, %f51;
	and.b32  	%r111, %r189, 2;
	setp.eq.s32 	%p19, %r111, 0;
	mov.f32 	%f60, 0f00000000;
	sub.f32 	%f61, %f60, %f59;
	selp.f32 	%f8, %f59, %f61, %p19;
	mul.f32 	%f9, %f2, 0f3F000000;
	mul.f32 	%f62, %f9, 0f3F22F983;
	cvt.rni.s32.f32 	%r193, %f62;
	cvt.rn.f32.s32 	%f63, %r193;
	fma.rn.f32 	%f64, %f63, 0fBFC90FDA, %f9;
	fma.rn.f32 	%f65, %f63, 0fB3A22168, %f64;
	fma.rn.f32 	%f139, %f63, 0fA7C234C5, %f65;
	abs.f32 	%f11, %f9;
	setp.ltu.f32 	%p20, %f11, 0f47CE4780;
	@%p20 bra 	$L__BB1_36;
	setp.neu.f32 	%p21, %f11, 0f7F800000;
	@%p21 bra 	$L__BB1_31;
	mov.f32 	%f68, 0f00000000;
	mul.rn.f32 	%f139, %f9, %f68;
	mov.b32 	%r193, 0;
	bra.uni 	$L__BB1_36;
$L__BB1_31:
	mov.b32 	%r27, %f9;
	shl.b32 	%r113, %r27, 8;
	or.b32  	%r28, %r113, -2147483648;
	mov.b64 	%rd153, 0;
	mov.b32 	%r190, 0;
$L__BB1_32:
	.pragma "nounroll";
	mul.wide.u32 	%rd84, %r190, 4;
	mov.u64 	%rd85, __cudart_i2opi_f;
	add.s64 	%rd86, %rd85, %rd84;
	ld.global.nc.u32 	%r114, [%rd86];
	mad.wide.u32 	%rd87, %r114, %r28, %rd153;
	shr.u64 	%rd153, %rd87, 32;
	add.s64 	%rd88, %rd2, %rd84;
	st.local.u32 	[%rd88], %rd87;
	add.s32 	%r190, %r190, 1;
	setp.ne.s32 	%p22, %r190, 6;
	@%p22 bra 	$L__BB1_32;
	shr.u32 	%r115, %r27, 23;
	st.local.u32 	[%rd2+24], %rd153;
	and.b32  	%r31, %r115, 31;
	and.b32  	%r116, %r115, 224;
	add.s32 	%r117, %r116, -128;
	shr.u32 	%r118, %r117, 5;
	mul.wide.u32 	%rd89, %r118, 4;
	sub.s64 	%rd17, %rd2, %rd89;
	ld.local.u32 	%r191, [%rd17+24];
	ld.local.u32 	%r192, [%rd17+20];
	setp.eq.s32 	%p23, %r31, 0;
	@%p23 bra 	$L__BB1_35;
	shf.l.wrap.b32 	%r191, %r192, %r191, %r31;
	ld.local.u32 	%r119, [%rd17+16];
	shf.l.wrap.b32 	%r192, %r119, %r192, %r31;
$L__BB1_35:
	shr.u32 	%r120, %r191, 30;
	shf.l.wrap.b32 	%r121, %r192, %r191, 2;
	shl.b32 	%r122, %r192, 2;
	shr.u32 	%r123, %r121, 31;
	add.s32 	%r124, %r123, %r120;
	neg.s32 	%r125, %r124;
	setp.lt.s32 	%p24, %r27, 0;
	selp.b32 	%r193, %r125, %r124, %p24;
	xor.b32  	%r126, %r121, %r27;
	shr.s32 	%r127, %r121, 31;
	xor.b32  	%r128, %r127, %r121;
	xor.b32  	%r129, %r127, %r122;
	cvt.u64.u32 	%rd90, %r128;
	shl.b64 	%rd91, %rd90, 32;
	cvt.u64.u32 	%rd92, %r129;
	or.b64  	%rd93, %rd91, %rd92;
	cvt.rn.f64.s64 	%fd3, %rd93;
	mul.f64 	%fd4, %fd3, 0d3BF921FB54442D19;
	cvt.rn.f32.f64 	%f66, %fd4;
	neg.f32 	%f67, %f66;
	setp.lt.s32 	%p25, %r126, 0;
	selp.f32 	%f139, %f67, %f66, %p25;
$L__BB1_36:
	mul.rn.f32 	%f69, %f139, %f139;
	and.b32  	%r131, %r193, 1;
	setp.eq.b32 	%p26, %r131, 1;
	selp.f32 	%f70, 0f3F800000, %f139, %p26;
	fma.rn.f32 	%f71, %f69, %f70, 0f00000000;
	fma.rn.f32 	%f72, %f69, 0f37CBAC00, 0fBAB607ED;
	selp.f32 	%f73, %f72, 0fB94D4153, %p26;
	selp.f32 	%f74, 0f3D2AAABB, 0f3C0885E4, %p26;
	fma.rn.f32 	%f75, %f73, %f69, %f74;
	selp.f32 	%f76, 0fBEFFFFFF, 0fBE2AAAA8, %p26;
	fma.rn.f32 	%f77, %f75, %f69, %f76;
	fma.rn.f32 	%f78, %f77, %f71, %f70;
	and.b32  	%r132, %r193, 2;
	setp.eq.s32 	%p27, %r132, 0;
	mov.f32 	%f79, 0f00000000;
	sub.f32 	%f80, %f79, %f78;
	selp.f32 	%f81, %f78, %f80, %p27;
	add.f32 	%f82, %f8, %f8;
	mul.f32 	%f83, %f82, %f81;
	mul.f32 	%f84, %f2, %f2;
	div.rn.f32 	%f140, %f83, %f84;
$L__BB1_37:
	ld.global.f32 	%f86, [%rd6+4];
	cvt.rn.f32.s32 	%f87, %r11;
	sub.f32 	%f17, %f86, %f87;
	setp.eq.f32 	%p28, %f17, 0f00000000;
	mov.f32 	%f143, 0f3F800000;
	@%p28 bra 	$L__BB1_56;
	abs.f32 	%f89, %f17;
	setp.gtu.f32 	%p29, %f89, 0f40000000;
	mov.f32 	%f143, 0f00000000;
	@%p29 bra 	$L__BB1_56;
	mul.f32 	%f18, %f17, 0f40490FDB;
	mul.f32 	%f90, %f18, 0f3F22F983;
	cvt.rni.s32.f32 	%r197, %f90;
	cvt.rn.f32.s32 	%f91, %r197;
	fma.rn.f32 	%f92, %f91, 0fBFC90FDA, %f18;
	fma.rn.f32 	%f93, %f91, 0fB3A22168, %f92;
	fma.rn.f32 	%f141, %f91, 0fA7C234C5, %f93;
	abs.f32 	%f20, %f18;
	setp.ltu.f32 	%p30, %f20, 0f47CE4780;
	@%p30 bra 	$L__BB1_47;
	setp.eq.f32 	%p31, %f20, 0f7F800000;
	@%p31 bra 	$L__BB1_46;
	mov.b32 	%r41, %f18;
	shl.b32 	%r134, %r41, 8;
	or.b32  	%r42, %r134, -2147483648;
	mov.b64 	%rd154, 0;
	mov.b32 	%r194, 0;
$L__BB1_42:
	.pragma "nounroll";
	mul.wide.u32 	%rd95, %r194, 4;
	mov.u64 	%rd96, __cudart_i2opi_f;
	add.s64 	%rd97, %rd96, %rd95;
	ld.global.nc.u32 	%r135, [%rd97];
	mad.wide.u32 	%rd98, %r135, %r42, %rd154;
	shr.u64 	%rd154, %rd98, 32;
	add.s64 	%rd99, %rd3, %rd95;
	st.local.u32 	[%rd99], %rd98;
	add.s32 	%r194, %r194, 1;
	setp.ne.s32 	%p32, %r194, 6;
	@%p32 bra 	$L__BB1_42;
	shr.u32 	%r136, %r41, 23;
	st.local.u32 	[%rd3+24], %rd154;
	and.b32  	%r45, %r136, 31;
	and.b32  	%r137, %r136, 224;
	add.s32 	%r138, %r137, -128;
	shr.u32 	%r139, %r138, 5;
	mul.wide.u32 	%rd100, %r139, 4;
	sub.s64 	%rd20, %rd3, %rd100;
	ld.local.u32 	%r195, [%rd20+24];
	ld.local.u32 	%r196, [%rd20+20];
	setp.eq.s32 	%p33, %r45, 0;
	@%p33 bra 	$L__BB1_45;
	shf.l.wrap.b32 	%r195, %r196, %r195, %r45;
	ld.local.u32 	%r140, [%rd20+16];
	shf.l.wrap.b32 	%r196, %r140, %r196, %r45;
$L__BB1_45:
	shr.u32 	%r141, %r195, 30;
	shf.l.wrap.b32 	%r142, %r196, %r195, 2;
	shl.b32 	%r143, %r196, 2;
	shr.u32 	%r144, %r142, 31;
	add.s32 	%r145, %r144, %r141;
	neg.s32 	%r146, %r145;
	setp.lt.s32 	%p34, %r41, 0;
	selp.b32 	%r197, %r146, %r145, %p34;
	xor.b32  	%r147, %r142, %r41;
	shr.s32 	%r148, %r142, 31;
	xor.b32  	%r149, %r148, %r142;
	xor.b32  	%r150, %r148, %r143;
	cvt.u64.u32 	%rd101, %r149;
	shl.b64 	%rd102, %rd101, 32;
	cvt.u64.u32 	%rd103, %r150;
	or.b64  	%rd104, %rd102, %rd103;
	cvt.rn.f64.s64 	%fd5, %rd104;
	mul.f64 	%fd6, %fd5, 0d3BF921FB54442D19;
	cvt.rn.f32.f64 	%f94, %fd6;
	neg.f32 	%f95, %f94;
	setp.lt.s32 	%p35, %r147, 0;
	selp.f32 	%f141, %f95, %f94, %p35;
	bra.uni 	$L__BB1_47;
$L__BB1_46:
	mov.f32 	%f96, 0f00000000;
	mul.rn.f32 	%f141, %f18, %f96;
	mov.b32 	%r197, 0;
$L__BB1_47:
	mul.rn.f32 	%f97, %f141, %f141;
	and.b32  	%r152, %r197, 1;
	setp.eq.b32 	%p36, %r152, 1;
	selp.f32 	%f98, 0f3F800000, %f141, %p36;
	fma.rn.f32 	%f99, %f97, %f98, 0f00000000;
	fma.rn.f32 	%f100, %f97, 0f37CBAC00, 0fBAB607ED;
	selp.f32 	%f101, %f100, 0fB94D4153, %p36;
	selp.f32 	%f102, 0f3D2AAABB, 0f3C0885E4, %p36;
	fma.rn.f32 	%f103, %f101, %f97, %f102;
	selp.f32 	%f104, 0fBEFFFFFF, 0fBE2AAAA8, %p36;
	fma.rn.f32 	%f105, %f103, %f97, %f104;
	fma.rn.f32 	%f106, %f105, %f99, %f98;
	and.b32  	%r153, %r197, 2;
	setp.eq.s32 	%p37, %r153, 0;
	mov.f32 	%f107, 0f00000000;
	sub.f32 	%f108, %f107, %f106;
	selp.f32 	%f24, %f106, %f108, %p37;
	mul.f32 	%f25, %f18, 0f3F000000;
	mul.f32 	%f109, %f25, 0f3F22F983;
	cvt.rni.s32.f32 	%r201, %f109;
	cvt.rn.f32.s32 	%f110, %r201;
	fma.rn.f32 	%f111, %f110, 0fBFC90FDA, %f25;
	fma.rn.f32 	%f112, %f110, 0fB3A22168, %f111;
	fma.rn.f32 	%f142, %f110, 0fA7C234C5, %f112;
	abs.f32 	%f27, %f25;
	setp.ltu.f32 	%p38, %f27, 0f47CE4780;
	@%p38 bra 	$L__BB1_55;
	setp.eq.f32 	%p39, %f27, 0f7F800000;
	@%p39 bra 	$L__BB1_54;
	mov.b32 	%r55, %f25;
	shl.b32 	%r155, %r55, 8;
	or.b32  	%r56, %r155, -2147483648;
	mov.b64 	%rd155, 0;
	mov.b32 	%r198, 0;
$L__BB1_50:
	.pragma "nounroll";
	mul.wide.u32 	%rd106, %r198, 4;
	mov.u64 	%rd107, __cudart_i2opi_f;
	add.s64 	%rd108, %rd107, %rd106;
	ld.global.nc.u32 	%r156, [%rd108];
	mad.wide.u32 	%rd109, %r156, %r56, %rd155;
	shr.u64 	%rd155, %rd109, 32;
	add.s64 	%rd110, %rd2, %rd106;
	st.local.u32 	[%rd110], %rd109;
	add.s32 	%r198, %r198, 1;
	setp.ne.s32 	%p40, %r198, 6;
	@%p40 bra 	$L__BB1_50;
	shr.u32 	%r157, %r55, 23;
	st.local.u32 	[%rd2+24], %rd155;
	and.b32  	%r59, %r157, 31;
	and.b32  	%r158, %r157, 224;
	add.s32 	%r159, %r158, -128;
	shr.u32 	%r160, %r159, 5;
	mul.wide.u32 	%rd111, %r160, 4;
	sub.s64 	%rd23, %rd2, %rd111;
	ld.local.u32 	%r199, [%rd23+24];
	ld.local.u32 	%r200, [%rd23+20];
	setp.eq.s32 	%p41, %r59, 0;
	@%p41 bra 	$L__BB1_53;
	shf.l.wrap.b32 	%r199, %r200, %r199, %r59;
	ld.local.u32 	%r161, [%rd23+16];
	shf.l.wrap.b32 	%r200, %r161, %r200, %r59;
$L__BB1_53:
	shr.u32 	%r162, %r199, 30;
	shf.l.wrap.b32 	%r163, %r200, %r199, 2;
	shl.b32 	%r164, %r200, 2;
	shr.u32 	%r165, %r163, 31;
	add.s32 	%r166, %r165, %r162;
	neg.s32 	%r167, %r166;
	setp.lt.s32 	%p42, %r55, 0;
	selp.b32 	%r201, %r167, %r166, %p42;
	xor.b32  	%r168, %r163, %r55;
	shr.s32 	%r169, %r163, 31;
	xor.b32  	%r170, %r169, %r163;
	xor.b32  	%r171, %r169, %r164;
	cvt.u64.u32 	%rd112, %r170;
	shl.b64 	%rd113, %rd112, 32;
	cvt.u64.u32 	%rd114, %r171;
	or.b64  	%rd115, %rd113, %rd114;
	cvt.rn.f64.s64 	%fd7, %rd115;
	mul.f64 	%fd8, %fd7, 0d3BF921FB54442D19;
	cvt.rn.f32.f64 	%f113, %fd8;
	neg.f32 	%f114, %f113;
	setp.lt.s32 	%p43, %r168, 0;
	selp.f32 	%f142, %f114, %f113, %p43;
	bra.uni 	$L__BB1_55;
$L__BB1_54:
	mov.f32 	%f115, 0f00000000;
	mul.rn.f32 	%f142, %f25, %f115;
	mov.b32 	%r201, 0;
$L__BB1_55:
	mul.rn.f32 	%f116, %f142, %f142;
	and.b32  	%r173, %r201, 1;
	setp.eq.b32 	%p44, %r173, 1;
	selp.f32 	%f117, 0f3F800000, %f142, %p44;
	fma.rn.f32 	%f118, %f116, %f117, 0f00000000;
	fma.rn.f32 	%f119, %f116, 0f37CBAC00, 0fBAB607ED;
	selp.f32 	%f120, %f119, 0fB94D4153, %p44;
	selp.f32 	%f121, 0f3D2AAABB, 0f3C0885E4, %p44;
	fma.rn.f32 	%f122, %f120, %f116, %f121;
	selp.f32 	%f123, 0fBEFFFFFF, 0fBE2AAAA8, %p44;
	fma.rn.f32 	%f124, %f122, %f116, %f123;
	fma.rn.f32 	%f125, %f124, %f118, %f117;
	and.b32  	%r174, %r201, 2;
	setp.eq.s32 	%p45, %r174, 0;
	mov.f32 	%f126, 0f00000000;
	sub.f32 	%f127, %f126, %f125;
	selp.f32 	%f128, %f125, %f127, %p45;
	add.f32 	%f129, %f24, %f24;
	mul.f32 	%f130, %f129, %f128;
	mul.f32 	%f131, %f18, %f18;
	div.rn.f32 	%f143, %f130, %f131;
$L__BB1_56:
	mul.f32 	%f33, %f140, %f143;
	ld.global.u32 	%r175, [%rd1];
	rem.s32 	%r176, %r10, %r175;
	add.s32 	%r177, %r176, %r175;
	rem.s32 	%r68, %r177, %r175;
	ld.global.u32 	%r178, [%rd1+4];
	rem.s32 	%r179, %r11, %r178;
	add.s32 	%r180, %r179, %r178;
	rem.s32 	%r69, %r180, %r178;
	setp.gt.s32 	%p46, %r178, 0;
	@%p46 bra 	$L__BB1_58;
	mov.u64 	%rd116, $str$3;
	cvta.global.u64 	%rd117, %rd116;
	mov.u64 	%rd118, $str$1;
	cvta.global.u64 	%rd119, %rd118;
	mov.u64 	%rd120, __unnamed_2;
	cvta.global.u64 	%rd121, %rd120;
	{ // callseq 19, 0
	.param .b64 param0;
	st.param.b64 	[param0], %rd117;
	.param .b64 param1;
	st.param.b64 	[param1], %rd119;
	.param .b32 param2;
	st.param.b32 	[param2], 56;
	.param .b64 param3;
	st.param.b64 	[param3], %rd121;
	.param .b64 param4;
	st.param.b64 	[param4], 1;
	call.uni 
	__assertfail, 
	(
	param0, 
	param1, 
	param2, 
	param3, 
	param4
	);
	} // callseq 19
$L__BB1_58:
	setp.lt.s32 	%p47, %r69, 0;
	@%p47 bra 	$L__BB1_60;
	ld.global.u32 	%r202, [%rd1+4];
	setp.lt.s32 	%p48, %r69, %r202;
	@%p48 bra 	$L__BB1_61;
$L__BB1_60:
	mov.u64 	%rd122, $str$4;
	cvta.global.u64 	%rd123, %rd122;
	mov.u64 	%rd124, $str$1;
	cvta.global.u64 	%rd125, %rd124;
	mov.u64 	%rd126, __unnamed_2;
	cvta.global.u64 	%rd127, %rd126;
	{ // callseq 20, 0
	.param .b64 param0;
	st.param.b64 	[param0], %rd123;
	.param .b64 param1;
	st.param.b64 	[param1], %rd125;
	.param .b32 param2;
	st.param.b32 	[param2], 57;
	.param .b64 param3;
	st.param.b64 	[param3], %rd127;
	.param .b64 param4;
	st.param.b64 	[param4], 1;
	call.uni 
	__assertfail, 
	(
	param0, 
	param1, 
	param2, 
	param3, 
	param4
	);
	} // callseq 20
	ld.global.u32 	%r202, [%rd1+4];
$L__BB1_61:
	ld.global.u32 	%r181, [%rd1];
	setp.gt.s32 	%p49, %r181, 0;
	@%p49 bra 	$L__BB1_63;
	mov.u64 	%rd128, $str$3;
	cvta.global.u64 	%rd129, %rd128;
	mov.u64 	%rd130, $str$1;
	cvta.global.u64 	%rd131, %rd130;
	mov.u64 	%rd132, __unnamed_2;
	cvta.global.u64 	%rd133, %rd132;
	{ // callseq 21, 0
	.param .b64 param0;
	st.param.b64 	[param0], %rd129;
	.param .b64 param1;
	st.param.b64 	[param1], %rd131;
	.param .b32 param2;
	st.param.b32 	[param2], 56;
	.param .b64 param3;
	st.param.b64 	[param3], %rd133;
	.param .b64 param4;
	st.param.b64 	[param4], 1;
	call.uni 
	__assertfail, 
	(
	param0, 
	param1, 
	param2, 
	param3, 
	param4
	);
	} // callseq 21
$L__BB1_63:
	setp.lt.s32 	%p50, %r68, 0;
	@%p50 bra 	$L__BB1_65;
	ld.global.u32 	%r182, [%rd1];
	setp.lt.s32 	%p51, %r68, %r182;
	@%p51 bra 	$L__BB1_66;
$L__BB1_65:
	mov.u64 	%rd134, $str$4;
	cvta.global.u64 	%rd135, %rd134;
	mov.u64 	%rd136, $str$1;
	cvta.global.u64 	%rd137, %rd136;
	mov.u64 	%rd138, __unnamed_2;
	cvta.global.u64 	%rd139, %rd138;
	{ // callseq 22, 0
	.param .b64 param0;
	st.param.b64 	[param0], %rd135;
	.param .b64 param1;
	st.param.b64 	[param1], %rd137;
	.param .b32 param2;
	st.param.b32 	[param2], 57;
	.param .b64 param3;
	st.param.b64 	[param3], %rd139;
	.param .b64 param4;
	st.param.b64 	[param4], 1;
	call.uni 
	__assertfail, 
	(
	param0, 
	param1, 
	param2, 
	param3, 
	param4
	);
	} // callseq 22
$L__BB1_66:
	mad.lo.s32 	%r73, %r68, %r202, %r69;
	setp.gt.s32 	%p52, %r73, -1;
	@%p52 bra 	$L__BB1_68;
	cvta.global.u64 	%rd141, %rd140;
	mov.u64 	%rd142, $str$1;
	cvta.global.u64 	%rd143, %rd142;
	mov.u64 	%rd144, __unnamed_2;
	cvta.global.u64 	%rd145, %rd144;
	{ // callseq 23, 0
	.param .b64 param0;
	st.param.b64 	[param0], %rd141;
	.param .b64 param1;
	st.param.b64 	[param1], %rd143;
	.param .b32 param2;
	st.param.b32 	[param2], 61;
	.param .b64 param3;
	st.param.b64 	[param3], %rd145;
	.param .b64 param4;
	st.param.b64 	[param4], 1;
	call.uni 
	__assertfail, 
	(
	param0, 
	param1, 
	param2, 
	param3, 
	param4
	);
	} // callseq 23
$L__BB1_68:
	mul.wide.s32 	%rd146, %r73, 8;
	add.s64 	%rd147, %rd5, %rd146;
	ld.global.f32 	%f132, [%rd7];
	mul.f32 	%f133, %f33, %f132;
	atom.global.add.f32 	%f134, [%rd147], %f133;
	ld.global.f32 	%f135, [%rd7+4];
	mul.f32 	%f136, %f33, %f135;
	atom.global.add.f32 	%f137, [%rd147+4], %f136;
	add.s32 	%r185, %r185, %r5;
	setp.lt.s32 	%p53, %r185, %r1;
	@%p53 bra 	$L__BB1_16;
$L__BB1_69:
	mov.u32 	%r183, %nctaid.z;
	add.s32 	%r184, %r184, %r183;
	setp.lt.s32 	%p54, %r184, %r76;
	@%p54 bra 	$L__BB1_14;
$L__BB1_70:
	ret;

}


// ===== COMPILED SASS (sm_100) =====

	.target	sm_100

	.elftype	@"ET_EXEC"


//--------------------- .note.nv.tkinfo           --------------------------
	.section	.note.nv.tkinfo,"",@"SHT_NOTE"
	.sectionflags	@"SHF_NOTE_NV_TKINFO"
	.tkinfo
        /*0018*/ 	.word	0x00000002
        /*0030*/ 	.string	""
        /*0030*/ 	.string	"ptxas"
        /*0030*/ 	.string	"Cuda compilation tools, release 13.0, V13.0.88"
        /*0030*/ 	.string	"Build cuda_13.0.r13.0/compiler.36424714_0"
        /*0030*/ 	.string	"-arch sm_100 -m 64 "



//--------------------- .note.nv.cuinfo           --------------------------
	.section	.note.nv.cuinfo,"",@"SHT_NOTE"
	.sectionflags	@"SHF_NOTE_NV_CUINFO"
        /*0018*/ 	.short	0x0002
        /*001a*/ 	.short	0x0064
        /*001c*/ 	.short	0x0082
	.zero		2


//--------------------- .nv.info                  --------------------------
	.section	.nv.info,"",@"SHT_CUDA_INFO"
	.align	4


	//----- nvinfo : EIATTR_REGCOUNT
	.align		4
        /*0000*/ 	.byte	0x04, 0x2f
        /*0002*/ 	.short	(.L_16 - .L_15)
	.align		4
.L_15:
        /*0004*/ 	.word	index@(fwd_lanczos_interp2D)
        /*0008*/ 	.word	0x00000028


	//----- nvinfo : EIATTR_FRAME_SIZE
	.align		4
.L_16:
        /*000c*/ 	.byte	0x04, 0x11
        /*000e*/ 	.short	(.L_18 - .L_17)
	.align		4
.L_17:
        /*0010*/ 	.word	index@($__internal_1_$__cuda_sm3x_div_rn_noftz_f32_slowpath)
        /*0014*/ 	.word	0x00000020


	//----- nvinfo : EIATTR_FRAME_SIZE
	.align		4
.L_18:
        /*0018*/ 	.byte	0x04, 0x11
        /*001a*/ 	.short	(.L_20 - .L_19)
	.align		4
.L_19:
        /*001c*/ 	.word	index@(fwd_lanczos_interp2D)
        /*0020*/ 	.word	0x00000020


	//----- nvinfo : EIATTR_REGCOUNT
	.align		4
.L_20:
        /*0024*/ 	.byte	0x04, 0x2f
        /*0026*/ 	.short	(.L_22 - .L_21)
	.align		4
.L_21:
        /*0028*/ 	.word	index@(adj_lanczos_interp2D)
        /*002c*/ 	.word	0x00000028


	//----- nvinfo : EIATTR_FRAME_SIZE
	.align		4
.L_22:
        /*0030*/ 	.byte	0x04, 0x11
        /*0032*/ 	.short	(.L_24 - .L_23)
	.align		4
.L_23:
        /*0034*/ 	.word	index@($__internal_0_$__cuda_sm3x_div_rn_noftz_f32_slowpath)
        /*0038*/ 	.word	0x00000020


	//----- nvinfo : EIATTR_FRAME_SIZE
	.align		4
.L_24:
        /*003c*/ 	.byte	0x04, 0x11
        /*003e*/ 	.short	(.L_26 - .L_25)
	.align		4
.L_25:
        /*0040*/ 	.word	index@(adj_lanczos_interp2D)
        /*0044*/ 	.word	0x00000020


	//----- nvinfo : EIATTR_MIN_STACK_SIZE
	.align		4
.L_26:
        /*0048*/ 	.byte	0x04, 0x12
        /*004a*/ 	.short	(.L_28 - .L_27)
	.align		4
.L_27:
        /*004c*/ 	.word	index@(adj_lanczos_interp2D)
        /*0050*/ 	.word	0x00000020


	//----- nvinfo : EIATTR_MIN_STACK_SIZE
	.align		4
.L_28:
        /*0054*/ 	.byte	0x04, 0x12
        /*0056*/ 	.short	(.L_30 - .L_29)
	.align		4
.L_29:
        /*0058*/ 	.word	index@(fwd_lanczos_interp2D)
        /*005c*/ 	.word	0x00000020
.L_30:


//--------------------- .nv.compat                --------------------------
	.section	.nv.compat,"",@"SHT_CUDA_COMPAT_INFO"
	.align	4
        /*0000*/ 	.byte	0x02, 0x09, 0x00, 0x00, 0x02, 0x02, 0x01, 0x00, 0x02, 0x05, 0x05, 0x00, 0x03, 0x07, 0x01, 0x01
        /*0010*/ 	.byte	0x02, 0x03, 0x00, 0x00, 0x02, 0x06, 0x01, 0x00, 0x04, 0x0b, 0x08, 0x00, 0x01, 0x00, 0x00, 0x00
        /*0020*/ 	.byte	0x00, 0x00, 0x00, 0x00


//--------------------- .nv.info.adj_lanczos_interp2D --------------------------
	.section	.nv.info.adj_lanczos_interp2D,"",@"SHT_CUDA_INFO"
	.sectionflags	@""
	.align	4


	//----- nvinfo : EIATTR_CUDA_API_VERSION
	.align		4
        /*0000*/ 	.byte	0x04, 0x37
        /*0002*/ 	.short	(.L_32 - .L_31)
.L_31:
        /*0004*/ 	.word	0x00000082


	//----- nvinfo : EIATTR_KPARAM_INFO
	.align		4
.L_32:
        /*0008*/ 	.byte	0x04, 0x17
        /*000a*/ 	.short	(.L_34 - .L_33)
.L_33:
        /*000c*/ 	.word	0x00000000
        /*0010*/ 	.short	0x0005
        /*0012*/ 	.short	0x0024
        /*0014*/ 	.byte	0x00, 0xf0, 0x11, 0x00


	//----- nvinfo : EIATTR_KPARAM_INFO
	.align		4
.L_34:
        /*0018*/ 	.byte	0x04, 0x17
        /*001a*/ 	.short	(.L_36 - .L_35)
.L_35:
        /*001c*/ 	.word	0x00000000
        /*0020*/ 	.short	0x0004
        /*0022*/ 	.short	0x0020
        /*0024*/ 	.byte	0x00, 0xf0, 0x11, 0x00


	//----- nvinfo : EIATTR_KPARAM_INFO
	.align		4
.L_36:
        /*0028*/ 	.byte	0x04, 0x17
        /*002a*/ 	.short	(.L_38 - .L_37)
.L_37:
        /*002c*/ 	.word	0x00000000
        /*0030*/ 	.short	0x0003
        /*0032*/ 	.short	0x0018
        /*0034*/ 	.byte	0x00, 0xf5, 0x21, 0x00


	//----- nvinfo : EIATTR_KPARAM_INFO
	.align		4
.L_38:
        /*0038*/ 	.byte	0x04, 0x17
        /*003a*/ 	.short	(.L_40 - .L_39)
.L_39:
        /*003c*/ 	.word	0x00000000
        /*0040*/ 	.short	0x0002
        /*0042*/ 	.short	0x0010
        /*0044*/ 	.byte	0x00, 0xf5, 0x21, 0x00


	//----- nvinfo : EIATTR_KPARAM_INFO
	.align		4
.L_40:
        /*0048*/ 	.byte	0x04, 0x17
        /*004a*/ 	.short	(.L_42 - .L_41)
.L_41:
        /*004c*/ 	.word	0x00000000
        /*0050*/ 	.short	0x0001
        /*0052*/ 	.short	0x0008
        /*0054*/ 	.byte	0x00, 0xf5, 0x21, 0x00


	//----- nvinfo : EIATTR_KPARAM_INFO
	.align		4
.L_42:
        /*0058*/ 	.byte	0x04, 0x17
        /*005a*/ 	.short	(.L_44 - .L_43)
.L_43:
        /*005c*/ 	.word	0x00000000
        /*0060*/ 	.short	0x0000
        /*0062*/ 	.short	0x0000
        /*0064*/ 	.byte	0x00, 0xf5, 0x21, 0x00


	//----- nvinfo : EIATTR_SPARSE_MMA_MASK
	.align		4
.L_44:
        /*0068*/ 	.byte	0x03, 0x50
        /*006a*/ 	.short	0x0000


	//----- nvinfo : EIATTR_MAXREG_COUNT
	.align		4
        /*006c*/ 	.byte	0x03, 0x1b
        /*006e*/ 	.short	0x00ff


	//----- nvinfo : EIATTR_EXTERNS
	.align		4
        /*0070*/ 	.byte	0x04, 0x0f
        /*0072*/ 	.short	(.L_46 - .L_45)


	//   ....[0]....
	.align		4
.L_45:
        /*0074*/ 	.word	index@(__assertfail)


	//----- nvinfo : EIATTR_MERCURY_ISA_VERSION
	.align		4
.L_46:
        /*0078*/ 	.byte	0x03, 0x5f
        /*007a*/ 	.short	0x0101


	//----- nvinfo : EIATTR_VRC_CTA_INIT_COUNT
	.align		4
        /*007c*/ 	.byte	0x02, 0x4a
	.zero		1
	.zero		1


	//----- nvinfo : EIATTR_SYSCALL_OFFSETS
	.align		4
        /*0080*/ 	.byte	0x04, 0x46
        /*0082*/ 	.short	(.L_48 - .L_47)


	//   ....[0]....
.L_47:
        /*0084*/ 	.word	0x00000150


	//   ....[1]....
        /*0088*/ 	.word	0x00000290


	//   ....[2]....
        /*008c*/ 	.word	0x000003d0


	//   ....[3]....
        /*0090*/ 	.word	0x00000510


	//   ....[4]....
        /*0094*/ 	.word	0x00000640


	//   ....[5]....
        /*0098*/ 	.word	0x00000770


	//   ....[6]....
        /*009c*/ 	.word	0x00000ae0


	//   ....[7]....
        /*00a0*/ 	.word	0x00002b10


	//   ....[8]....
        /*00a4*/ 	.word	0x00002cd0


	//   ....[9]....
        /*00a8*/ 	.word	0x00002e60


	//   ....[10]....
        /*00ac*/ 	.word	0x00003020


	//   ....[11]....
        /*00b0*/ 	.word	0x00003170


	//----- nvinfo : EIATTR_EXIT_INSTR_OFFSETS
	.align		4
.L_48:
        /*00b4*/ 	.byte	0x04, 0x1c
        /*00b6*/ 	.short	(.L_50 - .L_49)


	//   ....[0]....
.L_49:
        /*00b8*/ 	.word	0x000007b0


	//   ....[1]....
        /*00bc*/ 	.word	0x000032e0


	//----- nvinfo : EIATTR_CRS_STACK_SIZE
	.align		4
.L_50:
        /*00c0*/ 	.byte	0x04, 0x1e
        /*00c2*/ 	.short	(.L_52 - .L_51)
.L_51:
        /*00c4*/ 	.word	0x00000000


	//----- nvinfo : EIATTR_CBANK_PARAM_SIZE
	.align		4
.L_52:
        /*00c8*/ 	.byte	0x03, 0x19
        /*00ca*/ 	.short	0x0028


	//----- nvinfo : EIATTR_PARAM_CBANK
	.align		4
        /*00cc*/ 	.byte	0x04, 0x0a
        /*00ce*/ 	.short	(.L_54 - .L_53)
	.align		4
.L_53:
        /*00d0*/ 	.word	index@(.nv.constant0.adj_lanczos_interp2D)
        /*00d4*/ 	.short	0x0380
        /*00d6*/ 	.short	0x0028


	//----- nvinfo : EIATTR_SW_WAR
	.align		4
.L_54:
        /*00d8*/ 	.byte	0x04, 0x36
        /*00da*/ 	.short	(.L_56 - .L_55)
.L_55:
        /*00dc*/ 	.word	0x00000008
.L_56:


//--------------------- .nv.info.fwd_lanczos_interp2D --------------------------
	.section	.nv.info.fwd_lanczos_interp2D,"",@"SHT_CUDA_INFO"
	.sectionflags	@""
	.align	4


	//----- nvinfo : EIATTR_CUDA_API_VERSION
	.align		4
        /*0000*/ 	.byte	0x04, 0x37
        /*0002*/ 	.short	(.L_58 - .L_57)
.L_57:
        /*0004*/ 	.word	0x00000082


	//----- nvinfo : EIATTR_KPARAM_INFO
	.align		4
.L_58:
        /*0008*/ 	.byte	0x04, 0x17
        /*000a*/ 	.short	(.L_60 - .L_59)
.L_59:
        /*000c*/ 	.word	0x00000000
        /*0010*/ 	.short	0x0005
        /*0012*/ 	.short	0x0024
        /*0014*/ 	.byte	0x00, 0xf0, 0x11, 0x00


	//----- nvinfo : EIATTR_KPARAM_INFO
	.align		4
.L_60:
        /*0018*/ 	.byte	0x04, 0x17
        /*001a*/ 	.short	(.L_62 - .L_61)
.L_61:
        /*001c*/ 	.word	0x00000000
        /*0020*/ 	.short	0x0004
        /*0022*/ 	.short	0x0020
        /*0024*/ 	.byte	0x00, 0xf0, 0x11, 0x00


	//----- nvinfo : EIATTR_KPARAM_INFO
	.align		4
.L_62:
        /*0028*/ 	.byte	0x04, 0x17
        /*002a*/ 	.short	(.L_64 - .L_63)
.L_63:
        /*002c*/ 	.word	0x00000000
        /*0030*/ 	.short	0x0003
        /*0032*/ 	.short	0x0018
        /*0034*/ 	.byte	0x00, 0xf5, 0x21, 0x00


	//----- nvinfo : EIATTR_KPARAM_INFO
	.align		4
.L_64:
        /*0038*/ 	.byte	0x04, 0x17
        /*003a*/ 	.short	(.L_66 - .L_65)
.L_65:
        /*003c*/ 	.word	0x00000000
        /*0040*/ 	.short	0x0002
        /*0042*/ 	.short	0x0010
        /*0044*/ 	.byte	0x00, 0xf5, 0x21, 0x00


	//----- nvinfo : EIATTR_KPARAM_INFO
	.align		4
.L_66:
        /*0048*/ 	.byte	0x04, 0x17
        /*004a*/ 	.short	(.L_68 - .L_67)
.L_67:
        /*004c*/ 	.word	0x00000000
        /*0050*/ 	.short	0x0001
        /*0052*/ 	.short	0x0008
        /*0054*/ 	.byte	0x00, 0xf5, 0x21, 0x00


	//----- nvinfo : EIATTR_KPARAM_INFO
	.align		4
.L_68:
        /*0058*/ 	.byte	0x04, 0x17
        /*005a*/ 	.short	(.L_70 - .L_69)
.L_69:
        /*005c*/ 	.word	0x00000000
        /*0060*/ 	.short	0x0000
        /*0062*/ 	.short	0x0000
        /*0064*/ 	.byte	0x00, 0xf5, 0x21, 0x00


	//----- nvinfo : EIATTR_SPARSE_MMA_MASK
	.align		4
.L_70:
        /*0068*/ 	.byte	0x03, 0x50
        /*006a*/ 	.short	0x0000


	//----- nvinfo : EIATTR_MAXREG_COUNT
	.align		4
        /*006c*/ 	.byte	0x03, 0x1b
        /*006e*/ 	.short	0x00ff


	//----- nvinfo : EIATTR_EXTERNS
	.align		4
        /*0070*/ 	.byte	0x04, 0x0f
        /*0072*/ 	.short	(.L_72 - .L_71)


	//   ....[0]....
	.align		4
.L_71:
        /*0074*/ 	.word	index@(__assertfail)


	//----- nvinfo : EIATTR_MERCURY_ISA_VERSION
	.align		4
.L_72:
        /*0078*/ 	.byte	0x03, 0x5f
        /*007a*/ 	.short	0x0101


	//----- nvinfo : EIATTR_VRC_CTA_INIT_COUNT
	.align		4
        /*007c*/ 	.byte	0x02, 0x4a
	.zero		1
	.zero		1


	//----- nvinfo : EIATTR_SYSCALL_OFFSETS
	.align		4
        /*0080*/ 	.byte	0x04, 0x46
        /*0082*/ 	.short	(.L_74 - .L_73)


	//   ....[0]....
.L_73:
        /*0084*/ 	.word	0x00000150


	//   ....[1]....
        /*0088*/ 	.word	0x00000290


	//   ....[2]....
        /*008c*/ 	.word	0x000003d0


	//   ....[3]....
        /*0090*/ 	.word	0x00000510


	//   ....[4]....
        /*0094*/ 	.word	0x00000640


	//   ....[5]....
        /*0098*/ 	.word	0x00000770


	//   ....[6]....
        /*009c*/ 	.word	0x00000ae0


	//   ....[7]....
        /*00a0*/ 	.word	0x00002b10


	//   ....[8]....
        /*00a4*/ 	.word	0x00002cd0


	//   ....[9]....
        /*00a8*/ 	.word	0x00002e60


	//   ....[10]....
        /*00ac*/ 	.word	0x00003020


	//   ....[11]....
        /*00b0*/ 	.word	0x00003170


	//----- nvinfo : EIATTR_EXIT_INSTR_OFFSETS
	.align		4
.L_74:
        /*00b4*/ 	.byte	0x04, 0x1c
        /*00b6*/ 	.short	(.L_76 - .L_75)


	//   ....[0]....
.L_75:
        /*00b8*/ 	.word	0x000007b0


	//   ....[1]....
        /*00bc*/ 	.word	0x000032e0


	//----- nvinfo : EIATTR_CRS_STACK_SIZE
	.align		4
.L_76:
        /*00c0*/ 	.byte	0x04, 0x1e
        /*00c2*/ 	.short	(.L_78 - .L_77)
.L_77:
        /*00c4*/ 	.word	0x00000000


	//----- nvinfo : EIATTR_CBANK_PARAM_SIZE
	.align		4
.L_78:
        /*00c8*/ 	.byte	0x03, 0x19
        /*00ca*/ 	.short	0x0028


	//----- nvinfo : EIATTR_PARAM_CBANK
	.align		4
        /*00cc*/ 	.byte	0x04, 0x0a
        /*00ce*/ 	.short	(.L_80 - .L_79)
	.align		4
.L_79:
        /*00d0*/ 	.word	index@(.nv.constant0.fwd_lanczos_interp2D)
        /*00d4*/ 	.short	0x0380
        /*00d6*/ 	.short	0x0028


	//----- nvinfo : EIATTR_SW_WAR
	.align		4
.L_80:
        /*00d8*/ 	.byte	0x04, 0x36
        /*00da*/ 	.short	(.L_82 - .L_81)
.L_81:
        /*00dc*/ 	.word	0x00000008
.L_82:


//--------------------- .nv.callgraph             --------------------------
	.section	.nv.callgraph,"",@"SHT_CUDA_CALLGRAPH"
	.align	4
	.sectionentsize	8
	.align		4
        /*0000*/ 	.word	0x00000000
	.align		4
        /*0004*/ 	.word	0xffffffff
	.align		4
        /*0008*/ 	.word	index@(adj_lanczos_interp2D)
	.align		4
        /*000c*/ 	.word	index@(__assertfail)
	.align		4
        /*0010*/ 	.word	index@(fwd_lanczos_interp2D)
	.align		4
        /*0014*/ 	.word	index@(__assertfail)
	.align		4
        /*0018*/ 	.word	0x00000000
	.align		4
        /*001c*/ 	.word	0xfffffffe
	.align		4
        /*0020*/ 	.word	0x00000000
	.align		4
        /*0024*/ 	.word	0xfffffffd
	.align		4
        /*0028*/ 	.word	0x00000000
	.align		4
        /*002c*/ 	.word	0xfffffffc


//--------------------- .nv.constant4             --------------------------
	.section	.nv.constant4,"a",@progbits
	.align	8
	.align		8
.nv.constant4:
        /*0000*/ 	.dword	__assertfail
	.align		8
        /*0008*/ 	.dword	__unnamed_1
	.align		8
        /*0010*/ 	.dword	__unnamed_2
	.align		8
        /*0018*/ 	.dword	__unnamed_3
	.align		8
        /*0020*/ 	.dword	$str$1
	.align		8
        /*0028*/ 	.dword	$str$2
	.align		8
        /*0030*/ 	.dword	$str$3
	.align		8
        /*0038*/ 	.dword	$str$4
	.align		8
        /*0040*/ 	.dword	$str$5
	.align		8
        /*0048*/ 	.dword	$str$6
	.align		8
        /*0050*/ 	.dword	$str$7
	.align		8
        /*0058*/ 	.dword	$str$8
	.align		8
        /*0060*/ 	.dword	$str$9
	.align		8
        /*0068*/ 	.dword	$str$10
	.align		8
        /*0070*/ 	.dword	$str$11
	.align		8
        /*0078*/ 	.dword	__cudart_i2opi_f


//--------------------- .text.adj_lanczos_interp2D --------------------------
	.section	.text.adj_lanczos_interp2D,"ax",@progbits
	.align	128
        .global         adj_lanczos_interp2D
        .type           adj_lanczos_interp2D,@function
        .size           adj_lanczos_interp2D,(.L_x_122 - adj_lanczos_interp2D)
        .other          adj_lanczos_interp2D,@"STO_CUDA_ENTRY STV_DEFAULT"
adj_lanczos_interp2D:
.text.adj_lanczos_interp2D:
[----:B------:R-:W0:Y:S01]  /*0000*/  LDC R1, c[0x0][0x37c] ;  /* 0x0000df00ff017b82 */ /* 0x000e220000000800 */
[----:B------:R-:W1:Y:S01]  /*0010*/  LDCU.64 UR4, c[0x0][0x380] ;  /* 0x00007000ff0477ac */ /* 0x000e620008000a00 */
[----:B0-----:R-:W-:Y:S01]  /*0020*/  VIADD R1, R1, 0xffffffe0 ;  /* 0xffffffe001017836 */ /* 0x001fe20000000000 */
[----:B-1----:R-:W-:-:S04]  /*0030*/  UISETP.NE.U32.AND UP0, UPT, UR4, URZ, UPT ;  /* 0x000000ff0400728c */ /* 0x002fc8000bf05070 */
[----:B------:R-:W-:-:S09]  /*0040*/  UISETP.NE.AND.EX UP0, UPT, UR5, URZ, UPT, UP0 ;  /* 0x000000ff0500728c */ /* 0x000fd2000bf05300 */
[----:B------:R-:W-:Y:S05]  /*0050*/  BRA.U UP0, `(.L_x_0) ;  /* 0x0000000100407547 */ /* 0x000fea000b800000 */
[----:B------:R-:W-:Y:S01]  /*0060*/  MOV R0, 0x0 ;  /* 0x0000000000007802 */ /* 0x000fe20000000f00 */
[----:B------:R-:W0:Y:S01]  /*0070*/  LDCU.64 UR4, c[0x4][0x48] ;  /* 0x01000900ff0477ac */ /* 0x000e220008000a00 */
[----:B------:R-:W-:Y:S02]  /*0080*/  IMAD.MOV.U32 R8, RZ, RZ, 0x7a ;  /* 0x0000007aff087424 */ /* 0x000fe400078e00ff */
[----:B------:R1:W2:Y:S01]  /*0090*/  LDC.64 R2, c[0x4][R0] ;  /* 0x0100000000027b82 */ /* 0x0002a20000000a00 */
[----:B------:R-:W3:Y:S01]  /*00a0*/  LDCU.64 UR6, c[0x4][0x20] ;  /* 0x01000400ff0677ac */ /* 0x000ee20008000a00 */
[----:B------:R-:W-:Y:S02]  /*00b0*/  IMAD.MOV.U32 R12, RZ, RZ, 0x1 ;  /* 0x00000001ff0c7424 */ /* 0x000fe400078e00ff */
[----:B------:R-:W-:Y:S01]  /*00c0*/  IMAD.MOV.U32 R13, RZ, RZ, RZ ;  /* 0x000000ffff0d7224 */ /* 0x000fe200078e00ff */
[----:B------:R-:W4:Y:S01]  /*00d0*/  LDCU.64 UR8, c[0x4][0x18] ;  /* 0x01000300ff0877ac */ /* 0x000f220008000a00 */
[----:B0-----:R-:W-:-:S02]  /*00e0*/  IMAD.U32 R4, RZ, RZ, UR4 ;  /* 0x00000004ff047e24 */ /* 0x001fc4000f8e00ff */
[----:B------:R-:W-:Y:S02]  /*00f0*/  IMAD.U32 R5, RZ, RZ, UR5 ;  /* 0x00000005ff057e24 */ /* 0x000fe4000f8e00ff */
[----:B---3--:R-:W-:Y:S02]  /*0100*/  IMAD.U32 R6, RZ, RZ, UR6 ;  /* 0x00000006ff067e24 */ /* 0x008fe4000f8e00ff */
[----:B------:R-:W-:Y:S02]  /*0110*/  IMAD.U32 R7, RZ, RZ, UR7 ;  /* 0x00000007ff077e24 */ /* 0x000fe4000f8e00ff */
[----:B----4-:R-:W-:Y:S01]  /*0120*/  IMAD.U32 R10, RZ, RZ, UR8 ;  /* 0x00000008ff0a7e24 */ /* 0x010fe2000f8e00ff */
[----:B-1----:R-:W-:-:S07]  /*0130*/  MOV R11, UR9 ;  /* 0x00000009000b7c02 */ /* 0x002fce0008000f00 */
[----:B------:R-:W-:-:S07]  /*0140*/  LEPC R20, `(.L_x_0) ;  /* 0x000000001014794e */ /* 0x000fce0000000000 */
[----:B--2---:R-:W-:Y:S05]  /*0150*/  CALL.ABS.NOINC R2 ;  /* 0x0000000002007343 */ /* 0x004fea0003c00000 */
.L_x_0:
[----:B------:R-:W0:Y:S02]  /*0160*/  LDCU.64 UR4, c[0x0][0x388] ;  /* 0x00007100ff0477ac */ /* 0x000e240008000a00 */
[----:B0-----:R-:W-:-:S04]  /*0170*/  UISETP.NE.U32.AND UP0, UPT, UR4, URZ, UPT ;  /* 0x000000ff0400728c */ /* 0x001fc8000bf05070 */
        /* <DEDUP_REMOVED lines=12> */
[----:B---3--:R-:W-:Y:S01]  /*0240*/  IMAD.U32 R6, RZ, RZ, UR6 ;  /* 0x00000006ff067e24 */ /* 0x008fe2000f8e00ff */
[----:B------:R-:W-:Y:S01]  /*0250*/  MOV R7, UR7 ;  /* 0x0000000700077c02 */ /* 0x000fe20008000f00 */
[----:B----4-:R-:W-:Y:S02]  /*0260*/  IMAD.U32 R10, RZ, RZ, UR8 ;  /* 0x00000008ff0a7e24 */ /* 0x010fe4000f8e00ff */
[----:B-1----:R-:W-:-:S07]  /*0270*/  IMAD.U32 R11, RZ, RZ, UR9 ;  /* 0x00000009ff0b7e24 */ /* 0x002fce000f8e00ff */
[----:B------:R-:W-:-:S07]  /*0280*/  LEPC R20, `(.L_x_1) ;  /* 0x000000001014794e */ /* 0x000fce0000000000 */
[----:B--2---:R-:W-:Y:S05]  /*0290*/  CALL.ABS.NOINC R2 ;  /* 0x0000000002007343 */ /* 0x004fea0003c00000 */
.L_x_1:
[----:B------:R-:W0:Y:S02]  /*02a0*/  LDCU.64 UR4, c[0x0][0x390] ;  /* 0x00007200ff0477ac */ /* 0x000e240008000a00 */
[----:B0-----:R-:W-:-:S04]  /*02b0*/  UISETP.NE.U32.AND UP0, UPT, UR4, URZ, UPT ;  /* 0x000000ff0400728c */ /* 0x001fc8000bf05070 */
[----:B------:R-:W-:-:S09]  /*02c0*/  UISETP.NE.AND.EX UP0, UPT, UR5, URZ, UPT, UP0 ;  /* 0x000000ff0500728c */ /* 0x000fd2000bf05300 */
[----:B------:R-:W-:Y:S05]  /*02d0*/  BRA.U UP0, `(.L_x_2) ;  /* 0x0000000100407547 */ /* 0x000fea000b800000 */
[----:B------:R-:W-:Y:S01]  /*02e0*/  MOV R0, 0x0 ;  /* 0x0000000000007802 */ /* 0x000fe20000000f00 */
[----:B------:R-:W0:Y:S01]  /*02f0*/  LDCU.64 UR4, c[0x4][0x58] ;  /* 0x01000b00ff0477ac */ /* 0x000e220008000a00 */
[----:B------:R-:W-:Y:S02]  /*0300*/  HFMA2 R13, -RZ, RZ, 0, 0 ;  /* 0x00000000ff0d7431 */ /* 0x000fe400000001ff */
[----:B------:R-:W-:Y:S01]  /*0310*/  IMAD.MOV.U32 R8, RZ, RZ, 0x7c ;  /* 0x0000007cff087424 */ /* 0x000fe200078e00ff */
[----:B------:R1:W2:Y:S01]  /*0320*/  LDC.64 R2, c[0x4][R0] ;  /* 0x0100000000027b82 */ /* 0x0002a20000000a00 */
[----:B------:R-:W3:Y:S01]  /*0330*/  LDCU.64 UR6, c[0x4][0x20] ;  /* 0x01000400ff0677ac */ /* 0x000ee20008000a00 */
[----:B------:R-:W-:Y:S01]  /*0340*/  IMAD.MOV.U32 R12, RZ, RZ, 0x1 ;  /* 0x00000001ff0c7424 */ /* 0x000fe200078e00ff */
[----:B------:R-:W4:Y:S01]  /*0350*/  LDCU.64 UR8, c[0x4][0x18] ;  /* 0x01000300ff0877ac */ /* 0x000f220008000a00 */
[----:B0-----:R-:W-:Y:S01]  /*0360*/  IMAD.U32 R4, RZ, RZ, UR4 ;  /* 0x00000004ff047e24 */ /* 0x001fe2000f8e00ff */
[----:B------:R-:W-:Y:S01]  /*0370*/  MOV R5, UR5 ;  /* 0x0000000500057c02 */ /* 0x000fe20008000f00 */
[----:B---3--:R-:W-:-:S02]  /*0380*/  IMAD.U32 R6, RZ, RZ, UR6 ;  /* 0x00000006ff067e24 */ /* 0x008fc4000f8e00ff */
[----:B------:R-:W-:Y:S02]  /*0390*/  IMAD.U32 R7, RZ, RZ, UR7 ;  /* 0x00000007ff077e24 */ /* 0x000fe4000f8e00ff */
[----:B----4-:R-:W-:Y:S02]  /*03a0*/  IMAD.U32 R10, RZ, RZ, UR8 ;  /* 0x00000008ff0a7e24 */ /* 0x010fe4000f8e00ff */
[----:B-1----:R-:W-:-:S07]  /*03b0*/  IMAD.U32 R11, RZ, RZ, UR9 ;  /* 0x00000009ff0b7e24 */ /* 0x002fce000f8e00ff */
[----:B------:R-:W-:-:S07]  /*03c0*/  LEPC R20, `(.L_x_2) ;  /* 0x000000001014794e */ /* 0x000fce0000000000 */
[----:B--2---:R-:W-:Y:S05]  /*03d0*/  CALL.ABS.NOINC R2 ;  /* 0x0000000002007343 */ /* 0x004fea0003c00000 */
.L_x_2:
[----:B------:R-:W0:Y:S02]  /*03e0*/  LDCU.64 UR4, c[0x0][0x398] ;  /* 0x00007300ff0477ac */ /* 0x000e240008000a00 */
[----:B0-----:R-:W-:-:S04]  /*03f0*/  UISETP.NE.U32.AND UP0, UPT, UR4, URZ, UPT ;  /* 0x000000ff0400728c */ /* 0x001fc8000bf05070 */
[----:B------:R-:W-:-:S09]  /*0400*/  UISETP.NE.AND.EX UP0, UPT, UR5, URZ, UPT, UP0 ;  /* 0x000000ff0500728c */ /* 0x000fd2000bf05300 */
[----:B------:R-:W-:Y:S05]  /*0410*/  BRA.U UP0, `(.L_x_3) ;  /* 0x0000000100407547 */ /* 0x000fea000b800000 */
[----:B------:R-:W-:Y:S01]  /*0420*/  MOV R0, 0x0 ;  /* 0x0000000000007802 */ /* 0x000fe20000000f00 */
[----:B------:R-:W0:Y:S01]  /*0430*/  LDCU.64 UR4, c[0x4][0x60] ;  /* 0x01000c00ff0477ac */ /* 0x000e220008000a00 */
[----:B------:R-:W-:Y:S02]  /*0440*/  HFMA2 R8, -RZ, RZ, 0, 7.450580596923828125e-06 ;  /* 0x0000007dff087431 */ /* 0x000fe400000001ff */
[----:B------:R-:W-:Y:S01]  /*0450*/  IMAD.MOV.U32 R12, RZ, RZ, 0x1 ;  /* 0x00000001ff0c7424 */ /* 0x000fe200078e00ff */
[----:B------:R1:W2:Y:S01]  /*0460*/  LDC.64 R2, c[0x4][R0] ;  /* 0x0100000000027b82 */ /* 0x0002a20000000a00 */
[----:B------:R-:W3:Y:S01]  /*0470*/  LDCU.64 UR6, c[0x4][0x20] ;  /* 0x01000400ff0677ac */ /* 0x000ee20008000a00 */
[----:B------:R-:W-:Y:S01]  /*0480*/  IMAD.MOV.U32 R13, RZ, RZ, RZ ;  /* 0x000000ffff0d7224 */ /* 0x000fe200078e00ff */
[----:B------:R-:W4:Y:S01]  /*0490*/  LDCU.64 UR8, c[0x4][0x18] ;  /* 0x01000300ff0877ac */ /* 0x000f220008000a00 */
[----:B0-----:R-:W-:Y:S02]  /*04a0*/  IMAD.U32 R4, RZ, RZ, UR4 ;  /* 0x00000004ff047e24 */ /* 0x001fe4000f8e00ff */
[----:B------:R-:W-:-:S02]  /*04b0*/  IMAD.U32 R5, RZ, RZ, UR5 ;  /* 0x00000005ff057e24 */ /* 0x000fc4000f8e00ff */
[----:B---3--:R-:W-:Y:S02]  /*04c0*/  IMAD.U32 R6, RZ, RZ, UR6 ;  /* 0x00000006ff067e24 */ /* 0x008fe4000f8e00ff */
[----:B------:R-:W-:Y:S02]  /*04d0*/  IMAD.U32 R7, RZ, RZ, UR7 ;  /* 0x00000007ff077e24 */ /* 0x000fe4000f8e00ff */
[----:B----4-:R-:W-:Y:S02]  /*04e0*/  IMAD.U32 R10, RZ, RZ, UR8 ;  /* 0x00000008ff0a7e24 */ /* 0x010fe4000f8e00ff */
[----:B-1----:R-:W-:-:S07]  /*04f0*/  IMAD.U32 R11, RZ, RZ, UR9 ;  /* 0x00000009ff0b7e24 */ /* 0x002fce000f8e00ff */
[----:B------:R-:W-:-:S07]  /*0500*/  LEPC R20, `(.L_x_3) ;  /* 0x000000001014794e */ /* 0x000fce0000000000 */
[----:B--2---:R-:W-:Y:S05]  /*0510*/  CALL.ABS.NOINC R2 ;  /* 0x0000000002007343 */ /* 0x004fea0003c00000 */
.L_x_3:
[----:B------:R-:W0:Y:S02]  /*0520*/  LDCU UR4, c[0x0][0x3a0] ;  /* 0x00007400ff0477ac */ /* 0x000e240008000800 */
[----:B0-----:R-:W-:-:S09]  /*0530*/  UISETP.GT.AND UP0, UPT, UR4, -0x1, UPT ;  /* 0xffffffff0400788c */ /* 0x001fd2000bf04270 */
        /* <DEDUP_REMOVED lines=12> */
[----:B------:R-:W-:Y:S01]  /*0600*/  IMAD.U32 R7, RZ, RZ, UR7 ;  /* 0x00000007ff077e24 */ /* 0x000fe2000f8e00ff */
[----:B----4-:R-:W-:Y:S01]  /*0610*/  MOV R10, UR8 ;  /* 0x00000008000a7c02 */ /* 0x010fe20008000f00 */
[----:B-1----:R-:W-:-:S07]  /*0620*/  IMAD.U32 R11, RZ, RZ, UR9 ;  /* 0x00000009ff0b7e24 */ /* 0x002fce000f8e00ff */
[----:B------:R-:W-:-:S07]  /*0630*/  LEPC R20, `(.L_x_4) ;  /* 0x000000001014794e */ /* 0x000fce0000000000 */
[----:B--2---:R-:W-:Y:S05]  /*0640*/  CALL.ABS.NOINC R2 ;  /* 0x0000000002007343 */ /* 0x004fea0003c00000 */
.L_x_4:
[----:B------:R-:W0:Y:S02]  /*0650*/  LDCU UR4, c[0x0][0x3a4] ;  /* 0x00007480ff0477ac */ /* 0x000e240008000800 */
[----:B0-----:R-:W-:-:S09]  /*0660*/  UISETP.GT.AND UP0, UPT, UR4, URZ, UPT ;  /* 0x000000ff0400728c */ /* 0x001fd2000bf04270 */
        /* <DEDUP_REMOVED lines=10> */
[----:B------:R-:W-:Y:S01]  /*0710*/  IMAD.U32 R5, RZ, RZ, UR5 ;  /* 0x00000005ff057e24 */ /* 0x000fe2000f8e00ff */
[----:B---3--:R-:W-:Y:S01]  /*0720*/  MOV R6, UR6 ;  /* 0x0000000600067c02 */ /* 0x008fe20008000f00 */
[----:B------:R-:W-:Y:S02]  /*0730*/  IMAD.U32 R7, RZ, RZ, UR7 ;  /* 0x00000007ff077e24 */ /* 0x000fe4000f8e00ff */
[----:B----4-:R-:W-:Y:S02]  /*0740*/  IMAD.U32 R10, RZ, RZ, UR8 ;  /* 0x00000008ff0a7e24 */ /* 0x010fe4000f8e00ff */
[----:B-1----:R-:W-:-:S07]  /*0750*/  IMAD.U32 R11, RZ, RZ, UR9 ;  /* 0x00000009ff0b7e24 */ /* 0x002fce000f8e00ff */
[----:B------:R-:W-:-:S07]  /*0760*/  LEPC R20, `(.L_x_5) ;  /* 0x000000001014794e */ /* 0x000fce0000000000 */
[----:B--2---:R-:W-:Y:S05]  /*0770*/  CALL.ABS.NOINC R2 ;  /* 0x0000000002007343 */ /* 0x004fea0003c00000 */
.L_x_5:
[----:B------:R-:W0:Y:S08]  /*0780*/  S2UR UR4, SR_CTAID.Z ;  /* 0x00000000000479c3 */ /* 0x000e300000002700 */
[----:B------:R-:W0:Y:S02]  /*0790*/  LDC R0, c[0x0][0x3a0] ;  /* 0x0000e800ff007b82 */ /* 0x000e240000000800 */
[----:B0-----:R-:W-:-:S13]  /*07a0*/  ISETP.LE.AND P0, PT, R0, UR4, PT ;  /* 0x0000000400007c0c */ /* 0x001fda000bf03270 */
[----:B------:R-:W-:Y:S05]  /*07b0*/  @P0 EXIT ;  /* 0x000000000000094d */ /* 0x000fea0003800000 */
[----:B------:R-:W0:Y:S01]  /*07c0*/  S2R R2, SR_TID.X ;  /* 0x0000000000027919 */ /* 0x000e220000002100 */
[----:B------:R-:W1:Y:S01]  /*07d0*/  LDC R25, c[0x0][0x3a4] ;  /* 0x0000e900ff197b82 */ /* 0x000e620000000800 */
[----:B------:R-:W2:Y:S01]  /*07e0*/  LDCU UR5, c[0x0][0x360] ;  /* 0x00006c00ff0577ac */ /* 0x000ea20008000800 */
[----:B------:R-:W-:Y:S01]  /*07f0*/  MOV R24, UR4 ;  /* 0x0000000400187c02 */ /* 0x000fe20008000f00 */
[----:B------:R-:W0:Y:S05]  /*0800*/  S2R R3, SR_CTAID.X ;  /* 0x0000000000037919 */ /* 0x000e2a0000002500 */
[----:B------:R-:W2:Y:S08]  /*0810*/  LDC R26, c[0x0][0x370] ;  /* 0x0000dc00ff1a7b82 */ /* 0x000eb00000000800 */
[----:B------:R-:W3:Y:S01]  /*0820*/  LDC.64 R36, c[0x0][0x358] ;  /* 0x0000d600ff247b82 */ /* 0x000ee20000000a00 */
[CC--:B-1----:R-:W-:Y:S01]  /*0830*/  LEA.HI R27, R25.reuse, R25.reuse, RZ, 0x1 ;  /* 0x00000019191b7211 */ /* 0x0c2fe200078f08ff */
[----:B------:R-:W-:-:S03]  /*0840*/  IMAD R25, R25, R25, RZ ;  /* 0x0000001919197224 */ /* 0x000fc600078e02ff */
[----:B------:R-:W-:Y:S01]  /*0850*/  SHF.R.S32.HI R27, RZ, 0x1, R27 ;  /* 0x00000001ff1b7819 */ /* 0x000fe2000001141b */
[----:B--2---:R-:W-:Y:S02]  /*0860*/  IMAD R26, R26, UR5, RZ ;  /* 0x000000051a1a7c24 */ /* 0x004fe4000f8e02ff */
[----:B0-----:R-:W-:-:S07]  /*0870*/  IMAD R2, R3, UR5, R2 ;  /* 0x0000000503027c24 */ /* 0x001fce000f8e0202 */
.L_x_48:
[----:B------:R-:W-:Y:S01]  /*0880*/  ISETP.GE.AND P0, PT, R2, R25, PT ;  /* 0x000000190200720c */ /* 0x000fe20003f06270 */
[----:B------:R-:W-:-:S12]  /*0890*/  BSSY B7, `(.L_x_6) ;  /* 0x000029f000077945 */ /* 0x000fd80003800000 */
[----:B0-----:R-:W-:Y:S05]  /*08a0*/  @P0 BRA `(.L_x_7) ;  /* 0x0000002800740947 */ /* 0x001fea0003800000 */
[----:B------:R-:W0:Y:S01]  /*08b0*/  LDC.64 R22, c[0x0][0x398] ;  /* 0x0000e600ff167b82 */ /* 0x000e220000000a00 */
[----:B---3--:R-:W-:Y:S01]  /*08c0*/  R2UR UR6, R36 ;  /* 0x00000000240672ca */ /* 0x008fe200000e0000 */
[----:B------:R-:W-:Y:S01]  /*08d0*/  IMAD.SHL.U32 R3, R24, 0x2, RZ ;  /* 0x0000000218037824 */ /* 0x000fe200078e00ff */
[C---:B------:R-:W-:Y:S02]  /*08e0*/  R2UR UR7, R37.reuse ;  /* 0x00000000250772ca */ /* 0x040fe400000e0000 */
[----:B------:R-:W-:Y:S02]  /*08f0*/  R2UR UR4, R36 ;  /* 0x00000000240472ca */ /* 0x000fe400000e0000 */
[----:B------:R-:W-:Y:S01]  /*0900*/  R2UR UR5, R37 ;  /* 0x00000000250572ca */ /* 0x000fe200000e0000 */
[----:B------:R-:W1:Y:S01]  /*0910*/  LDC.64 R18, c[0x0][0x390] ;  /* 0x0000e400ff127b82 */ /* 0x000e620000000a00 */
[----:B0-----:R-:W-:-:S07]  /*0920*/  IMAD.WIDE R22, R3, 0x4, R22 ;  /* 0x0000000403167825 */ /* 0x001fce00078e0216 */
[----:B------:R-:W2:Y:S04]  /*0930*/  LDG.E R3, desc[UR6][R22.64] ;  /* 0x0000000616037981 */ /* 0x000ea8000c1e1900 */
[----:B------:R-:W3:Y:S01]  /*0940*/  LDG.E R0, desc[UR4][R22.64+0x4] ;  /* 0x0000040416007981 */ /* 0x000ee2000c1e1900 */
[----:B------:R-:W-:Y:S02]  /*0950*/  IMAD.MOV.U32 R28, RZ, RZ, R2 ;  /* 0x000000ffff1c7224 */ /* 0x000fe400078e0002 */
[----:B-1----:R-:W-:Y:S01]  /*0960*/  IMAD.WIDE R18, R24, 0x8, R18 ;  /* 0x0000000818127825 */ /* 0x002fe200078e0212 */
[----:B--2---:R-:W0:Y:S08]  /*0970*/  F2I.FLOOR.NTZ R4, R3 ;  /* 0x0000000300047305 */ /* 0x004e300000207100 */
[----:B---3--:R-:W1:Y:S01]  /*0980*/  F2I.FLOOR.NTZ R0, R0 ;  /* 0x0000000000007305 */ /* 0x008e620000207100 */
[----:B0-----:R-:W-:-:S02]  /*0990*/  IMAD.IADD R29, R4, 0x1, -R27 ;  /* 0x00000001041d7824 */ /* 0x001fc400078e0a1b */
[----:B-1----:R-:W-:-:S07]  /*09a0*/  IMAD.IADD R30, R0, 0x1, -R27 ;  /* 0x00000001001e7824 */ /* 0x002fce00078e0a1b */
.L_x_47:
[----:B------:R-:W-:Y:S01]  /*09b0*/  ISETP.GT.AND P0, PT, R28, -0x1, PT ;  /* 0xffffffff1c00780c */ /* 0x000fe20003f04270 */
[----:B------:R-:W-:Y:S05]  /*09c0*/  YIELD ;  /* 0x0000000000007946 */ /* 0x000fea0003800000 */
[----:B------:R-:W-:Y:S07]  /*09d0*/  BSSY.RECONVERGENT B6, `(.L_x_8) ;  /* 0x0000012000067945 */ /* 0x000fee0003800200 */
[----:B0-----:R-:W-:Y:S05]  /*09e0*/  @P0 BRA `(.L_x_9) ;  /* 0x0000000000400947 */ /* 0x001fea0003800000 */
[----:B------:R-:W-:Y:S01]  /*09f0*/  MOV R14, 0x0 ;  /* 0x00000000000e7802 */ /* 0x000fe20000000f00 */
[----:B------:R-:W0:Y:S01]  /*0a00*/  LDCU.64 UR4, c[0x4][0x28] ;  /* 0x01000500ff0477ac */ /* 0x000e220008000a00 */
[----:B------:R-:W-:Y:S02]  /*0a10*/  IMAD.MOV.U32 R8, RZ, RZ, 0x1a ;  /* 0x0000001aff087424 */ /* 0x000fe400078e00ff */
[----:B------:R-:W-:Y:S01]  /*0a20*/  IMAD.MOV.U32 R12, RZ, RZ, 0x1 ;  /* 0x00000001ff0c7424 */ /* 0x000fe200078e00ff */
[----:B------:R-:W1:Y:S01]  /*0a30*/  LDCU.64 UR8, c[0x4][0x20] ;  /* 0x01000400ff0877ac */ /* 0x000e620008000a00 */
[----:B------:R-:W2:Y:S01]  /*0a40*/  LDC.64 R14, c[0x4][R14] ;  /* 0x010000000e0e7b82 */ /* 0x000ea20000000a00 */
[----:B------:R-:W-:Y:S01]  /*0a50*/  IMAD.MOV.U32 R13, RZ, RZ, RZ ;  /* 0x000000ffff0d7224 */ /* 0x000fe200078e00ff */
[----:B------:R-:W3:Y:S01]  /*0a60*/  LDCU.64 UR6, c[0x4][0x8] ;  /* 0x01000100ff0677ac */ /* 0x000ee20008000a00 */
[----:B0-----:R-:W-:Y:S02]  /*0a70*/  IMAD.U32 R4, RZ, RZ, UR4 ;  /* 0x00000004ff047e24 */ /* 0x001fe4000f8e00ff */
[----:B------:R-:W-:Y:S01]  /*0a80*/  IMAD.U32 R5, RZ, RZ, UR5 ;  /* 0x00000005ff057e24 */ /* 0x000fe2000f8e00ff */
[----:B-1----:R-:W-:Y:S01]  /*0a90*/  MOV R6, UR8 ;  /* 0x0000000800067c02 */ /* 0x002fe20008000f00 */
[----:B------:R-:W-:-:S02]  /*0aa0*/  IMAD.U32 R7, RZ, RZ, UR9 ;  /* 0x00000009ff077e24 */ /* 0x000fc4000f8e00ff */
[----:B---3--:R-:W-:Y:S02]  /*0ab0*/  IMAD.U32 R10, RZ, RZ, UR6 ;  /* 0x00000006ff0a7e24 */ /* 0x008fe4000f8e00ff */
[----:B------:R-:W-:-:S07]  /*0ac0*/  IMAD.U32 R11, RZ, RZ, UR7 ;  /* 0x00000007ff0b7e24 */ /* 0x000fce000f8e00ff */
[----:B------:R-:W-:-:S07]  /*0ad0*/  LEPC R20, `(.L_x_9) ;  /* 0x000000001014794e */ /* 0x000fce0000000000 */
[----:B--2---:R-:W-:Y:S05]  /*0ae0*/  CALL.ABS.NOINC R14 ;  /* 0x000000000e007343 */ /* 0x004fea0003c00000 */
.L_x_9:
[----:B------:R-:W-:Y:S05]  /*0af0*/  BSYNC.RECONVERGENT B6 ;  /* 0x0000000000067941 */ /* 0x000fea0003800200 */
.L_x_8:
[----:B------:R-:W-:Y:S01]  /*0b00*/  R2UR UR4, R36 ;  /* 0x00000000240472ca */ /* 0x000fe200000e0000 */
[----:B------:R-:W0:Y:S01]  /*0b10*/  LDC R3, c[0x0][0x3a4] ;  /* 0x0000e900ff037b82 */ /* 0x000e220000000800 */
[----:B------:R-:W-:-:S13]  /*0b20*/  R2UR UR5, R37 ;  /* 0x00000000250572ca */ /* 0x000fda00000e0000 */
[----:B------:R-:W2:Y:S01]  /*0b30*/  LDG.E R6, desc[UR4][R22.64] ;  /* 0x0000000416067981 */ /* 0x000ea2000c1e1900 */
[----:B------:R-:W-:Y:S01]  /*0b40*/  BSSY.RECONVERGENT B0, `(.L_x_10) ;  /* 0x00000dc000007945 */ /* 0x000fe20003800200 */
[----:B------:R-:W-:Y:S01]  /*0b50*/  IMAD.MOV.U32 R31, RZ, RZ, 0x3f800000 ;  /* 0x3f800000ff1f7424 */ /* 0x000fe200078e00ff */
[----:B0-----:R-:W-:-:S04]  /*0b60*/  IABS R7, R3 ;  /* 0x0000000300077213 */ /* 0x001fc80000000000 */
[----:B------:R-:W0:Y:S08]  /*0b70*/  I2F.RP R0, R7 ;  /* 0x0000000700007306 */ /* 0x000e300000209400 */
[----:B0-----:R-:W0:Y:S02]  /*0b80*/  MUFU.RCP R0, R0 ;  /* 0x0000000000007308 */ /* 0x001e240000001000 */
[----:B0-----:R-:W-:-:S06]  /*0b90*/  IADD3 R4, PT, PT, R0, 0xffffffe, RZ ;  /* 0x0ffffffe00047810 */ /* 0x001fcc0007ffe0ff */
[----:B------:R0:W1:Y:S02]  /*0ba0*/  F2I.FTZ.U32.TRUNC.NTZ R5, R4 ;  /* 0x0000000400057305 */ /* 0x000064000021f000 */
[----:B0-----:R-:W-:Y:S02]  /*0bb0*/  IMAD.MOV.U32 R4, RZ, RZ, RZ ;  /* 0x000000ffff047224 */ /* 0x001fe400078e00ff */
[----:B-1----:R-:W-:-:S04]  /*0bc0*/  IMAD.MOV R8, RZ, RZ, -R5 ;  /* 0x000000ffff087224 */ /* 0x002fc800078e0a05 */
[----:B------:R-:W-:Y:S01]  /*0bd0*/  IMAD R9, R8, R7, RZ ;  /* 0x0000000708097224 */ /* 0x000fe200078e02ff */
[----:B------:R-:W-:-:S03]  /*0be0*/  IABS R8, R28 ;  /* 0x0000001c00087213 */ /* 0x000fc60000000000 */
[----:B------:R-:W-:-:S06]  /*0bf0*/  IMAD.HI.U32 R5, R5, R9, R4 ;  /* 0x0000000905057227 */ /* 0x000fcc00078e0004 */
[----:B------:R-:W-:-:S04]  /*0c00*/  IMAD.HI.U32 R5, R5, R8, RZ ;  /* 0x0000000805057227 */ /* 0x000fc800078e00ff */
[----:B------:R-:W-:-:S04]  /*0c10*/  IMAD.MOV R0, RZ, RZ, -R5 ;  /* 0x000000ffff007224 */ /* 0x000fc800078e0a05 */
[----:B------:R-:W-:-:S05]  /*0c20*/  IMAD R0, R7, R0, R8 ;  /* 0x0000000007007224 */ /* 0x000fca00078e0208 */
[----:B------:R-:W-:-:S13]  /*0c30*/  ISETP.GT.U32.AND P1, PT, R7, R0, PT ;  /* 0x000000000700720c */ /* 0x000fda0003f24070 */
[----:B------:R-:W-:Y:S02]  /*0c40*/  @!P1 IMAD.IADD R0, R0, 0x1, -R7 ;  /* 0x0000000100009824 */ /* 0x000fe400078e0a07 */
[----:B------:R-:W-:Y:S01]  /*0c50*/  @!P1 VIADD R5, R5, 0x1 ;  /* 0x0000000105059836 */ /* 0x000fe20000000000 */
[----:B------:R-:W-:Y:S02]  /*0c60*/  ISETP.NE.AND P1, PT, R3, RZ, PT ;  /* 0x000000ff0300720c */ /* 0x000fe40003f25270 */
[----:B------:R-:W-:Y:S02]  /*0c70*/  ISETP.GE.U32.AND P0, PT, R0, R7, PT ;  /* 0x000000070000720c */ /* 0x000fe40003f06070 */
[----:B------:R-:W-:-:S04]  /*0c80*/  LOP3.LUT R0, R28, R3, RZ, 0x3c, !PT ;  /* 0x000000031c007212 */ /* 0x000fc800078e3cff */
[----:B------:R-:W-:-:S07]  /*0c90*/  ISETP.GE.AND P2, PT, R0, RZ, PT ;  /* 0x000000ff0000720c */ /* 0x000fce0003f46270 */
[----:B------:R-:W-:-:S06]  /*0ca0*/  @P0 IADD3 R5, PT, PT, R5, 0x1, RZ ;  /* 0x0000000105050810 */ /* 0x000fcc0007ffe0ff */
[----:B------:R-:W-:Y:S01]  /*0cb0*/  @!P2 IMAD.MOV R5, RZ, RZ, -R5 ;  /* 0x000000ffff05a224 */ /* 0x000fe200078e0a05 */
[----:B------:R-:W-:-:S05]  /*0cc0*/  @!P1 LOP3.LUT R5, RZ, R3, RZ, 0x33, !PT ;  /* 0x00000003ff059212 */ /* 0x000fca00078e33ff */
[--C-:B------:R-:W-:Y:S02]  /*0cd0*/  IMAD.IADD R8, R29, 0x1, R5.reuse ;  /* 0x000000011d087824 */ /* 0x100fe400078e0205 */
[----:B------:R-:W-:-:S03]  /*0ce0*/  IMAD.MOV R5, RZ, RZ, -R5 ;  /* 0x000000ffff057224 */ /* 0x000fc600078e0a05 */
[----:B------:R-:W-:Y:S01]  /*0cf0*/  I2FP.F32.S32 R7, R8 ;  /* 0x0000000800077245 */ /* 0x000fe20000201400 */
[----:B------:R-:W-:-:S04]  /*0d00*/  IMAD R3, R3, R5, R28 ;  /* 0x0000000503037224 */ /* 0x000fc800078e021c */
[----:B--2---:R-:W-:Y:S01]  /*0d10*/  FADD R7, R6, -R7 ;  /* 0x8000000706077221 */ /* 0x004fe20000000000 */
[----:B------:R-:W-:-:S04]  /*0d20*/  IMAD.IADD R6, R30, 0x1, R3 ;  /* 0x000000011e067824 */ /* 0x000fc800078e0203 */
[----:B------:R-:W-:-:S13]  /*0d30*/  FSETP.NEU.AND P0, PT, R7, RZ, PT ;  /* 0x000000ff0700720b */ /* 0x000fda0003f0d000 */
[----:B------:R-:W-:Y:S05]  /*0d40*/  @!P0 BRA `(.L_x_11) ;  /* 0x0000000800ec8947 */ /* 0x000fea0003800000 */
[----:B------:R-:W-:Y:S01]  /*0d50*/  FSETP.GTU.AND P0, PT, |R7|, 2, PT ;  /* 0x400000000700780b */ /* 0x000fe20003f0c200 */
[----:B------:R-:W-:-:S12]  /*0d60*/  HFMA2 R31, -RZ, RZ, 0, 0 ;  /* 0x00000000ff1f7431 */ /* 0x000fd800000001ff */
[----:B------:R-:W-:Y:S05]  /*0d70*/  @P0 BRA `(.L_x_11) ;  /* 0x0000000800e00947 */ /* 0x000fea0003800000 */
[----:B------:R-:W-:Y:S01]  /*0d80*/  FMUL R7, R7, 3.1415927410125732422 ;  /* 0x40490fdb07077820 */ /* 0x000fe20000400000 */
[----:B------:R-:W-:Y:S03]  /*0d90*/  BSSY.RECONVERGENT B1, `(.L_x_12) ;  /* 0x0000046000017945 */ /* 0x000fe60003800200 */
[C---:B------:R-:W-:Y:S01]  /*0da0*/  FMUL R0, R7.reuse, 0.63661974668502807617 ;  /* 0x3f22f98307007820 */ /* 0x040fe20000400000 */
[----:B------:R-:W-:-:S05]  /*0db0*/  FSETP.GE.AND P0, PT, |R7|, 105615, PT ;  /* 0x47ce47800700780b */ /* 0x000fca0003f06200 */
[----:B------:R-:W0:Y:S02]  /*0dc0*/  F2I.NTZ R0, R0 ;  /* 0x0000000000007305 */ /* 0x000e240000203100 */
[----:B0-----:R-:W-:-:S05]  /*0dd0*/  I2FP.F32.S32 R4, R0 ;  /* 0x0000000000047245 */ /* 0x001fca0000201400 */
[----:B------:R-:W-:-:S04]  /*0de0*/  FFMA R3, R4, -1.5707962512969970703, R7 ;  /* 0xbfc90fda04037823 */ /* 0x000fc80000000007 */
[----:B------:R-:W-:-:S04]  /*0df0*/  FFMA R3, R4, -7.5497894158615963534e-08, R3 ;  /* 0xb3a2216804037823 */ /* 0x000fc80000000003 */
[----:B------:R-:W-:Y:S01]  /*0e00*/  FFMA R3, R4, -5.3903029534742383927e-15, R3 ;  /* 0xa7c234c504037823 */ /* 0x000fe20000000003 */
[----:B------:R-:W-:Y:S06]  /*0e10*/  @!P0 BRA `(.L_x_13) ;  /* 0x0000000000f48947 */ /* 0x000fec0003800000 */
[----:B------:R-:W-:-:S13]  /*0e20*/  FSETP.NEU.AND P0, PT, |R7|, +INF , PT ;  /* 0x7f8000000700780b */ /* 0x000fda0003f0d200 */
[----:B------:R-:W-:Y:S01]  /*0e30*/  @!P0 FMUL R3, RZ, R7 ;  /* 0x00000007ff038220 */ /* 0x000fe20000400000 */
[----:B------:R-:W-:Y:S01]  /*0e40*/  @!P0 IMAD.MOV.U32 R0, RZ, RZ, RZ ;  /* 0x000000ffff008224 */ /* 0x000fe200078e00ff */
[----:B------:R-:W-:Y:S06]  /*0e50*/  @!P0 BRA `(.L_x_13) ;  /* 0x0000000000e48947 */ /* 0x000fec0003800000 */
[----:B------:R-:W0:Y:S01]  /*0e60*/  LDCU.64 UR4, c[0x4][0x78] ;  /* 0x01000f00ff0477ac */ /* 0x000e220008000a00 */
[----:B------:R-:W-:Y:S01]  /*0e70*/  IMAD.SHL.U32 R3, R7, 0x100, RZ ;  /* 0x0000010007037824 */ /* 0x000fe200078e00ff */
[----:B------:R-:W-:Y:S01]  /*0e80*/  BSSY.RECONVERGENT B2, `(.L_x_14) ;  /* 0x0000017000027945 */ /* 0x000fe20003800200 */
[----:B------:R-:W-:Y:S01]  /*0e90*/  IMAD.MOV.U32 R10, RZ, RZ, RZ ;  /* 0x000000ffff0a7224 */ /* 0x000fe200078e00ff */
[----:B------:R-:W-:Y:S01]  /*0ea0*/  MOV R15, RZ ;  /* 0x000000ff000f7202 */ /* 0x000fe20000000f00 */
[----:B------:R-:W-:Y:S01]  /*0eb0*/  IMAD.MOV.U32 R9, RZ, RZ, RZ ;  /* 0x000000ffff097224 */ /* 0x000fe200078e00ff */
[----:B------:R-:W-:Y:S01]  /*0ec0*/  LOP3.LUT R17, R3, 0x80000000, RZ, 0xfc, !PT ;  /* 0x8000000003117812 */ /* 0x000fe200078efcff */
[----:B------:R-:W-:Y:S02]  /*0ed0*/  IMAD.MOV.U32 R0, RZ, RZ, R1 ;  /* 0x000000ffff007224 */ /* 0x000fe400078e0001 */
[----:B0-----:R-:W-:Y:S02]  /*0ee0*/  IMAD.U32 R11, RZ, RZ, UR4 ;  /* 0x00000004ff0b7e24 */ /* 0x001fe4000f8e00ff */
[----:B------:R-:W-:-:S07]  /*0ef0*/  IMAD.U32 R14, RZ, RZ, UR5 ;  /* 0x00000005ff0e7e24 */ /* 0x000fce000f8e00ff */
.L_x_15:
[----:B------:R-:W-:Y:S01]  /*0f00*/  R2UR UR4, R36 ;  /* 0x00000000240472ca */ /* 0x000fe200000e0000 */
[----:B------:R-:W-:Y:S01]  /*0f10*/  IMAD.MOV.U32 R12, RZ, RZ, R11 ;  /* 0x000000ffff0c7224 */ /* 0x000fe200078e000b */
[----:B------:R-:W-:Y:S01]  /*0f20*/  R2UR UR5, R37 ;  /* 0x00000000250572ca */ /* 0x000fe200000e0000 */
[----:B------:R-:W-:-:S12]  /*0f30*/  IMAD.MOV.U32 R13, RZ, RZ, R14 ;  /* 0x000000ffff0d7224 */ /* 0x000fd800078e000e */
[----:B------:R-:W2:Y:S01]  /*0f40*/  LDG.E.CONSTANT R4, desc[UR4][R12.64] ;  /* 0x000000040c047981 */ /* 0x000ea2000c1e9900 */
[----:B------:R-:W-:Y:S01]  /*0f50*/  VIADD R9, R9, 0x1 ;  /* 0x0000000109097836 */ /* 0x000fe20000000000 */
[----:B------:R-:W-:-:S04]  /*0f60*/  IADD3 R11, P2, PT, R11, 0x4, RZ ;  /* 0x000000040b0b7810 */ /* 0x000fc80007f5e0ff */
[----:B------:R-:W-:Y:S01]  /*0f70*/  ISETP.NE.AND P0, PT, R9, 0x6, PT ;  /* 0x000000060900780c */ /* 0x000fe20003f05270 */
[----:B------:R-:W-:Y:S02]  /*0f80*/  IMAD.X R14, RZ, RZ, R14, P2 ;  /* 0x000000ffff0e7224 */ /* 0x000fe400010e060e */
[----:B--2---:R-:W-:-:S03]  /*0f90*/  IMAD.WIDE.U32 R4, R4, R17, RZ ;  /* 0x0000001104047225 */ /* 0x004fc600078e00ff */
[----:B------:R-:W-:-:S04]  /*0fa0*/  IADD3 R3, P1, PT, R4, R10, RZ ;  /* 0x0000000a04037210 */ /* 0x000fc80007f3e0ff */
[----:B------:R-:W-:Y:S01]  /*0fb0*/  IADD3.X R10, PT, PT, R5, R15, RZ, P1, !PT ;  /* 0x0000000f050a7210 */ /* 0x000fe20000ffe4ff */
[----:B------:R0:W-:Y:S02]  /*0fc0*/  STL [R0], R3 ;  /* 0x0000000300007387 */ /* 0x0001e40000100800 */
[----:B0-----:R-:W-:Y:S01]  /*0fd0*/  VIADD R0, R0, 0x4 ;  /* 0x0000000400007836 */ /* 0x001fe20000000000 */
[----:B------:R-:W-:Y:S06]  /*0fe0*/  @P0 BRA `(.L_x_15) ;  /* 0xfffffffc00c40947 */ /* 0x000fec000383ffff */
[----:B------:R-:W-:Y:S05]  /*0ff0*/  BSYNC.RECONVERGENT B2 ;  /* 0x0000000000027941 */ /* 0x000fea0003800200 */
.L_x_14:
[----:B------:R-:W-:Y:S01]  /*1000*/  SHF.R.U32.HI R5, RZ, 0x17, R7 ;  /* 0x00000017ff057819 */ /* 0x000fe20000011607 */
[----:B------:R0:W-:Y:S03]  /*1010*/  STL [R1+0x18], R10 ;  /* 0x0000180a01007387 */ /* 0x0001e60000100800 */
[C---:B------:R-:W-:Y:S02]  /*1020*/  LOP3.LUT R0, R5.reuse, 0xe0, RZ, 0xc0, !PT ;  /* 0x000000e005007812 */ /* 0x040fe400078ec0ff */
[----:B------:R-:W-:-:S03]  /*1030*/  LOP3.LUT P0, RZ, R5, 0x1f, RZ, 0xc0, !PT ;  /* 0x0000001f05ff7812 */ /* 0x000fc6000780c0ff */
[----:B------:R-:W-:-:S05]  /*1040*/  VIADD R0, R0, 0xffffff80 ;  /* 0xffffff8000007836 */ /* 0x000fca0000000000 */
[----:B------:R-:W-:-:S05]  /*1050*/  SHF.R.U32.HI R0, RZ, 0x5, R0 ;  /* 0x00000005ff007819 */ /* 0x000fca0000011600 */
[----:B------:R-:W-:-:S05]  /*1060*/  IMAD R9, R0, -0x4, R1 ;  /* 0xfffffffc00097824 */ /* 0x000fca00078e0201 */
[----:B------:R-:W2:Y:S04]  /*1070*/  LDL R0, [R9+0x18] ;  /* 0x0000180009007983 */ /* 0x000ea80000100800 */
[----:B------:R-:W2:Y:S04]  /*1080*/  LDL R3, [R9+0x14] ;  /* 0x0000140009037983 */ /* 0x000ea80000100800 */
[----:B------:R-:W3:Y:S01]  /*1090*/  @P0 LDL R4, [R9+0x10] ;  /* 0x0000100009040983 */ /* 0x000ee20000100800 */
[----:B------:R-:W-:Y:S01]  /*10a0*/  LOP3.LUT R5, R5, 0x1f, RZ, 0xc0, !PT ;  /* 0x0000001f05057812 */ /* 0x000fe200078ec0ff */
[----:B------:R-:W-:Y:S01]  /*10b0*/  UMOV UR4, 0x54442d19 ;  /* 0x54442d1900047882 */ /* 0x000fe20000000000 */
[----:B------:R-:W-:-:S02]  /*10c0*/  UMOV UR5, 0x3bf921fb ;  /* 0x3bf921fb00057882 */ /* 0x000fc40000000000 */
[-C--:B--2---:R-:W-:Y:S02]  /*10d0*/  @P0 SHF.L.W.U32.HI R0, R3, R5.reuse, R0 ;  /* 0x0000000503000219 */ /* 0x084fe40000010e00 */
[----:B---3--:R-:W-:Y:S02]  /*10e0*/  @P0 SHF.L.W.U32.HI R3, R4, R5, R3 ;  /* 0x0000000504030219 */ /* 0x008fe40000010e03 */
[----:B------:R-:W-:Y:S02]  /*10f0*/  ISETP.GE.AND P0, PT, R7, RZ, PT ;  /* 0x000000ff0700720c */ /* 0x000fe40003f06270 */
[C---:B------:R-:W-:Y:S01]  /*1100*/  SHF.L.W.U32.HI R4, R3.reuse, 0x2, R0 ;  /* 0x0000000203047819 */ /* 0x040fe20000010e00 */
[----:B------:R-:W-:-:S03]  /*1110*/  IMAD.SHL.U32 R3, R3, 0x4, RZ ;  /* 0x0000000403037824 */ /* 0x000fc600078e00ff */
[----:B------:R-:W-:-:S04]  /*1120*/  SHF.R.S32.HI R5, RZ, 0x1f, R4 ;  /* 0x0000001fff057819 */ /* 0x000fc80000011404 */
[C---:B------:R-:W-:Y:S02]  /*1130*/  LOP3.LUT R12, R5.reuse, R3, RZ, 0x3c, !PT ;  /* 0x00000003050c7212 */ /* 0x040fe400078e3cff */
[----:B------:R-:W-:Y:S02]  /*1140*/  LOP3.LUT R13, R5, R4, RZ, 0x3c, !PT ;  /* 0x00000004050d7212 */ /* 0x000fe400078e3cff */
[----:B------:R-:W-:Y:S02]  /*1150*/  SHF.R.U32.HI R3, RZ, 0x1e, R0 ;  /* 0x0000001eff037819 */ /* 0x000fe40000011600 */
[C---:B------:R-:W-:Y:S02]  /*1160*/  LOP3.LUT R5, R4.reuse, R7, RZ, 0x3c, !PT ;  /* 0x0000000704057212 */ /* 0x040fe400078e3cff */
[----:B------:R-:W0:Y:S01]  /*1170*/  I2F.F64.S64 R12, R12 ;  /* 0x0000000c000c7312 */ /* 0x000e220000301c00 */
[----:B------:R-:W-:Y:S02]  /*1180*/  LEA.HI R0, R4, R3, RZ, 0x1 ;  /* 0x0000000304007211 */ /* 0x000fe400078f08ff */
[----:B------:R-:W-:-:S03]  /*1190*/  ISETP.GE.AND P1, PT, R5, RZ, PT ;  /* 0x000000ff0500720c */ /* 0x000fc60003f26270 */
[----:B------:R-:W-:-:S05]  /*11a0*/  IMAD.MOV R3, RZ, RZ, -R0 ;  /* 0x000000ffff037224 */ /* 0x000fca00078e0a00 */
[----:B------:R-:W-:Y:S01]  /*11b0*/  @!P0 MOV R0, R3 ;  /* 0x0000000300008202 */ /* 0x000fe20000000f00 */
[----:B0-----:R-:W-:-:S10]  /*11c0*/  DMUL R10, R12, UR4 ;  /* 0x000000040c0a7c28 */ /* 0x001fd40008000000 */
[----:B------:R-:W0:Y:S02]  /*11d0*/  F2F.F32.F64 R10, R10 ;  /* 0x0000000a000a7310 */ /* 0x000e240000301000 */
[----:B0-----:R-:W-:-:S07]  /*11e0*/  FSEL R3, -R10, R10, !P1 ;  /* 0x0000000a0a037208 */ /* 0x001fce0004800100 */
.L_x_13:
[----:B------:R-:W-:Y:S05]  /*11f0*/  BSYNC.RECONVERGENT B1 ;  /* 0x0000000000017941 */ /* 0x000fea0003800200 */
.L_x_12:
[----:B------:R-:W-:Y:S01]  /*1200*/  FMUL R14, R7, 0.5 ;  /* 0x3f000000070e7820 */ /* 0x000fe20000400000 */
[----:B------:R-:W-:Y:S02]  /*1210*/  IMAD.MOV.U32 R13, RZ, RZ, 0x37cbac00 ;  /* 0x37cbac00ff0d7424 */ /* 0x000fe400078e00ff */
[----:B------:R-:W-:Y:S01]  /*1220*/  FMUL R4, R3, R3 ;  /* 0x0000000303047220 */ /* 0x000fe20000400000 */
[----:B------:R-:W-:Y:S01]  /*1230*/  LOP3.LUT R9, R0, 0x1, RZ, 0xc0, !PT ;  /* 0x0000000100097812 */ /* 0x000fe200078ec0ff */
[----:B------:R-:W-:Y:S01]  /*1240*/  FMUL R17, R14, 0.63661974668502807617 ;  /* 0x3f22f9830e117820 */ /* 0x000fe20000400000 */
[----:B------:R-:W-:Y:S02]  /*1250*/  IMAD.MOV.U32 R12, RZ, RZ, 0x3d2aaabb ;  /* 0x3d2aaabbff0c7424 */ /* 0x000fe400078e00ff */
[----:B------:R-:W-:Y:S01]  /*1260*/  FFMA R5, R4, R13, -0.0013887860113754868507 ;  /* 0xbab607ed04057423 */ /* 0x000fe2000000000d */
[----:B------:R-:W-:Y:S01]  /*1270*/  ISETP.NE.U32.AND P0, PT, R9, 0x1, PT ;  /* 0x000000010900780c */ /* 0x000fe20003f05070 */
[----:B------:R-:W-:Y:S01]  /*1280*/  IMAD.MOV.U32 R9, RZ, RZ, 0x3effffff ;  /* 0x3effffffff097424 */ /* 0x000fe200078e00ff */
[----:B------:R-:W-:Y:S01]  /*1290*/  LOP3.LUT P1, RZ, R0, 0x2, RZ, 0xc0, !PT ;  /* 0x0000000200ff7812 */ /* 0x000fe2000782c0ff */
[----:B------:R-:W0:Y:S01]  /*12a0*/  F2I.NTZ R17, R17 ;  /* 0x0000001100117305 */ /* 0x000e220000203100 */
[----:B------:R-:W-:Y:S01]  /*12b0*/  FSEL R5, R5, -0.00019574658654164522886, !P0 ;  /* 0xb94d415305057808 */ /* 0x000fe20004000000 */
[----:B------:R-:W-:Y:S01]  /*12c0*/  BSSY.RECONVERGENT B1, `(.L_x_16) ;  /* 0x0000045000017945 */ /* 0x000fe20003800200 */
[----:B------:R-:W-:-:S02]  /*12d0*/  FSEL R11, R12, 0.0083327032625675201416, !P0 ;  /* 0x3c0885e40c0b7808 */ /* 0x000fc40004000000 */
[----:B------:R-:W-:-:S03]  /*12e0*/  FSEL R0, R3, 1, P0 ;  /* 0x3f80000003007808 */ /* 0x000fc60000000000 */
[C---:B------:R-:W-:Y:S01]  /*12f0*/  FFMA R5, R4.reuse, R5, R11 ;  /* 0x0000000504057223 */ /* 0x040fe2000000000b */
[----:B------:R-:W-:Y:S01]  /*1300*/  FSEL R11, -R9, -0.16666662693023681641, !P0 ;  /* 0xbe2aaaa8090b7808 */ /* 0x000fe20004000100 */
[----:B------:R-:W-:Y:S01]  /*1310*/  FFMA R15, R4, R0, RZ ;  /* 0x00000000040f7223 */ /* 0x000fe200000000ff */
[----:B------:R-:W-:-:S03]  /*1320*/  FSETP.GE.AND P0, PT, |R14|, 105615, PT ;  /* 0x47ce47800e00780b */ /* 0x000fc60003f06200 */
[----:B------:R-:W-:Y:S01]  /*1330*/  FFMA R5, R4, R5, R11 ;  /* 0x0000000504057223 */ /* 0x000fe2000000000b */
[----:B0-----:R-:W-:-:S03]  /*1340*/  I2FP.F32.S32 R21, R17 ;  /* 0x0000001100157245 */ /* 0x001fc60000201400 */
[----:B------:R-:W-:Y:S02]  /*1350*/  FFMA R15, R15, R5, R0 ;  /* 0x000000050f0f7223 */ /* 0x000fe40000000000 */
[C---:B------:R-:W-:Y:S02]  /*1360*/  FFMA R10, R21.reuse, -1.5707962512969970703, R14 ;  /* 0xbfc90fda150a7823 */ /* 0x040fe4000000000e */
[----:B------:R-:W-:Y:S02]  /*1370*/  @P1 FADD R15, RZ, -R15 ;  /* 0x8000000fff0f1221 */ /* 0x000fe40000000000 */
[----:B------:R-:W-:-:S04]  /*1380*/  FFMA R10, R21, -7.5497894158615963534e-08, R10 ;  /* 0xb3a22168150a7823 */ /* 0x000fc8000000000a */
[----:B------:R-:W-:Y:S01]  /*1390*/  FFMA R0, R21, -5.3903029534742383927e-15, R10 ;  /* 0xa7c234c515007823 */ /* 0x000fe2000000000a */
[----:B------:R-:W-:Y:S06]  /*13a0*/  @!P0 BRA `(.L_x_17) ;  /* 0x0000000000d88947 */ /* 0x000fec0003800000 */
[----:B------:R-:W-:-:S13]  /*13b0*/  FSETP.NEU.AND P0, PT, |R14|, +INF , PT ;  /* 0x7f8000000e00780b */ /* 0x000fda0003f0d200 */
[----:B------:R-:W-:Y:S01]  /*13c0*/  @!P0 FMUL R0, RZ, R14 ;  /* 0x0000000eff008220 */ /* 0x000fe20000400000 */
[----:B------:R-:W-:Y:S01]  /*13d0*/  @!P0 IMAD.MOV.U32 R17, RZ, RZ, RZ ;  /* 0x000000ffff118224 */ /* 0x000fe200078e00ff */
[----:B------:R-:W-:Y:S06]  /*13e0*/  @!P0 BRA `(.L_x_17) ;  /* 0x0000000000c88947 */ /* 0x000fec0003800000 */
[----:B------:R-:W-:Y:S02]  /*13f0*/  IMAD.SHL.U32 R3, R14, 0x100, RZ ;  /* 0x000001000e037824 */ /* 0x000fe400078e00ff */
[----:B------:R-:W-:Y:S01]  /*1400*/  HFMA2 R0, -RZ, RZ, 0, 0 ;  /* 0x00000000ff007431 */ /* 0x000fe200000001ff */
[----:B------:R-:W-:Y:S01]  /*1410*/  BSSY.RECONVERGENT B2, `(.L_x_18) ;  /* 0x0000010000027945 */ /* 0x000fe20003800200 */
[----:B------:R-:W-:Y:S02]  /*1420*/  CS2R R16, SRZ ;  /* 0x0000000000107805 */ /* 0x000fe4000001ff00 */
[----:B------:R-:W-:-:S07]  /*1430*/  LOP3.LUT R21, R3, 0x80000000, RZ, 0xfc, !PT ;  /* 0x8000000003157812 */ /* 0x000fce00078efcff */
.L_x_19:
[----:B0-----:R-:W0:Y:S01]  /*1440*/  LDC.64 R4, c[0x4][0x78] ;  /* 0x01001e00ff047b82 */ /* 0x001e220000000a00 */
[----:B------:R-:W-:Y:S02]  /*1450*/  R2UR UR4, R36 ;  /* 0x00000000240472ca */ /* 0x000fe400000e0000 */
[----:B------:R-:W-:Y:S01]  /*1460*/  R2UR UR5, R37 ;  /* 0x00000000250572ca */ /* 0x000fe200000e0000 */
[----:B0-----:R-:W-:-:S12]  /*1470*/  IMAD.WIDE.U32 R4, R16, 0x4, R4 ;  /* 0x0000000410047825 */ /* 0x001fd800078e0004 */
[----:B------:R-:W2:Y:S01]  /*1480*/  LDG.E.CONSTANT R4, desc[UR4][R4.64] ;  /* 0x0000000404047981 */ /* 0x000ea2000c1e9900 */
[C---:B------:R-:W-:Y:S02]  /*1490*/  IMAD R3, R16.reuse, 0x4, R1 ;  /* 0x0000000410037824 */ /* 0x040fe400078e0201 */
[----:B------:R-:W-:-:S05]  /*14a0*/  VIADD R16, R16, 0x1 ;  /* 0x0000000110107836 */ /* 0x000fca0000000000 */
[----:B------:R-:W-:Y:S01]  /*14b0*/  ISETP.NE.AND P0, PT, R16, 0x6, PT ;  /* 0x000000061000780c */ /* 0x000fe20003f05270 */
[----:B--2---:R-:W-:-:S03]  /*14c0*/  IMAD.WIDE.U32 R10, R4, R21, RZ ;  /* 0x00000015040a7225 */ /* 0x004fc600078e00ff */
[----:B------:R-:W-:-:S05]  /*14d0*/  IADD3 R10, P1, PT, R10, R0, RZ ;  /* 0x000000000a0a7210 */ /* 0x000fca0007f3e0ff */
[----:B------:R0:W-:Y:S01]  /*14e0*/  STL [R3], R10 ;  /* 0x0000000a03007387 */ /* 0x0001e20000100800 */
[----:B------:R-:W-:-:S03]  /*14f0*/  IMAD.X R0, R11, 0x1, R17, P1 ;  /* 0x000000010b007824 */ /* 0x000fc600008e0611 */
[----:B------:R-:W-:Y:S05]  /*1500*/  @P0 BRA `(.L_x_19) ;  /* 0xfffffffc00cc0947 */ /* 0x000fea000383ffff */
[----:B------:R-:W-:Y:S05]  /*1510*/  BSYNC.RECONVERGENT B2 ;  /* 0x0000000000027941 */ /* 0x000fea0003800200 */
.L_x_18:
[----:B0-----:R-:W-:Y:S01]  /*1520*/  SHF.R.U32.HI R10, RZ, 0x17, R14 ;  /* 0x00000017ff0a7819 */ /* 0x001fe2000001160e */
        /* <DEDUP_REMOVED lines=15> */
[C-C-:B------:R-:W-:Y:S01]  /*1620*/  SHF.L.W.U32.HI R17, R4.reuse, 0x2, R3.reuse ;  /* 0x0000000204117819 */ /* 0x140fe20000010e03 */
[----:B------:R-:W-:Y:S01]  /*1630*/  IMAD.SHL.U32 R4, R4, 0x4, RZ ;  /* 0x0000000404047824 */ /* 0x000fe200078e00ff */
[----:B0-----:R-:W-:Y:S02]  /*1640*/  SHF.R.U32.HI R0, RZ, 0x1e, R3 ;  /* 0x0000001eff007819 */ /* 0x001fe40000011603 */
[----:B------:R-:W-:-:S02]  /*1650*/  SHF.R.S32.HI R5, RZ, 0x1f, R17 ;  /* 0x0000001fff057819 */ /* 0x000fc40000011411 */
[----:B------:R-:W-:Y:S02]  /*1660*/  LOP3.LUT R14, R17, R14, RZ, 0x3c, !PT ;  /* 0x0000000e110e7212 */ /* 0x000fe400078e3cff */
[C---:B------:R-:W-:Y:S02]  /*1670*/  LOP3.LUT R4, R5.reuse, R4, RZ, 0x3c, !PT ;  /* 0x0000000405047212 */ /* 0x040fe400078e3cff */
[----:B------:R-:W-:Y:S02]  /*1680*/  LOP3.LUT R5, R5, R17, RZ, 0x3c, !PT ;  /* 0x0000001105057212 */ /* 0x000fe400078e3cff */
[----:B------:R-:W-:Y:S02]  /*1690*/  LEA.HI R17, R17, R0, RZ, 0x1 ;  /* 0x0000000011117211 */ /* 0x000fe400078f08ff */
[----:B------:R-:W-:Y:S02]  /*16a0*/  ISETP.GE.AND P1, PT, R14, RZ, PT ;  /* 0x000000ff0e00720c */ /* 0x000fe40003f26270 */
[----:B------:R-:W0:Y:S01]  /*16b0*/  I2F.F64.S64 R4, R4 ;  /* 0x0000000400047312 */ /* 0x000e220000301c00 */
[----:B------:R-:W-:-:S05]  /*16c0*/  IADD3 R0, PT, PT, -R17, RZ, RZ ;  /* 0x000000ff11007210 */ /* 0x000fca0007ffe1ff */
[----:B------:R-:W-:Y:S01]  /*16d0*/  @!P0 IMAD.MOV.U32 R17, RZ, RZ, R0 ;  /* 0x000000ffff118224 */ /* 0x000fe200078e0000 */
[----:B0-----:R-:W-:-:S10]  /*16e0*/  DMUL R10, R4, UR4 ;  /* 0x00000004040a7c28 */ /* 0x001fd40008000000 */
[----:B------:R-:W0:Y:S02]  /*16f0*/  F2F.F32.F64 R10, R10 ;  /* 0x0000000a000a7310 */ /* 0x000e240000301000 */
[----:B0-----:R-:W-:-:S07]  /*1700*/  FSEL R0, -R10, R10, !P1 ;  /* 0x0000000a0a007208 */ /* 0x001fce0004800100 */
.L_x_17:
[----:B------:R-:W-:Y:S05]  /*1710*/  BSYNC.RECONVERGENT B1 ;  /* 0x0000000000017941 */ /* 0x000fea0003800200 */
.L_x_16:
[----:B------:R-:W-:Y:S01]  /*1720*/  FMUL R4, R0, R0 ;  /* 0x0000000000047220 */ /* 0x000fe20000400000 */
[----:B------:R-:W-:Y:S01]  /*1730*/  LOP3.LUT R3, R17, 0x1, RZ, 0xc0, !PT ;  /* 0x0000000111037812 */ /* 0x000fe200078ec0ff */
[----:B------:R-:W-:Y:S01]  /*1740*/  FADD R15, R15, R15 ;  /* 0x0000000f0f0f7221 */ /* 0x000fe20000000000 */
[----:B------:R-:W-:Y:S01]  /*1750*/  LOP3.LUT P1, RZ, R17, 0x2, RZ, 0xc0, !PT ;  /* 0x0000000211ff7812 */ /* 0x000fe2000782c0ff */
[----:B------:R-:W-:Y:S01]  /*1760*/  FFMA R13, R4, R13, -0.0013887860113754868507 ;  /* 0xbab607ed040d7423 */ /* 0x000fe2000000000d */
[----:B------:R-:W-:Y:S01]  /*1770*/  ISETP.NE.U32.AND P0, PT, R3, 0x1, PT ;  /* 0x000000010300780c */ /* 0x000fe20003f05070 */
[----:B------:R-:W-:Y:S01]  /*1780*/  FMUL R3, R7, R7 ;  /* 0x0000000707037220 */ /* 0x000fe20000400000 */
[----:B------:R-:W-:Y:S02]  /*1790*/  BSSY.RECONVERGENT B1, `(.L_x_11) ;  /* 0x0000016000017945 */ /* 0x000fe40003800200 */
[----:B------:R-:W-:Y:S02]  /*17a0*/  FSEL R5, R12, 0.0083327032625675201416, !P0 ;  /* 0x3c0885e40c057808 */ /* 0x000fe40004000000 */
[----:B------:R-:W-:Y:S01]  /*17b0*/  FSEL R13, R13, -0.00019574658654164522886, !P0 ;  /* 0xb94d41530d0d7808 */ /* 0x000fe20004000000 */
[----:B------:R-:W0:Y:S01]  /*17c0*/  MUFU.RCP R12, R3 ;  /* 0x00000003000c7308 */ /* 0x000e220000001000 */
[----:B------:R-:W-:-:S02]  /*17d0*/  FSEL R10, -R9, -0.16666662693023681641, !P0 ;  /* 0xbe2aaaa8090a7808 */ /* 0x000fc40004000100 */
[----:B------:R-:W-:Y:S01]  /*17e0*/  FSEL R0, R0, 1, P0 ;  /* 0x3f80000000007808 */ /* 0x000fe20000000000 */
[----:B------:R-:W-:-:S04]  /*17f0*/  FFMA R5, R4, R13, R5 ;  /* 0x0000000d04057223 */ /* 0x000fc80000000005 */
[C---:B------:R-:W-:Y:S01]  /*1800*/  FFMA R10, R4.reuse, R5, R10 ;  /* 0x00000005040a7223 */ /* 0x040fe2000000000a */
[----:B------:R-:W-:-:S04]  /*1810*/  FFMA R5, R4, R0, RZ ;  /* 0x0000000004057223 */ /* 0x000fc800000000ff */
[----:B------:R-:W-:-:S04]  /*1820*/  FFMA R0, R5, R10, R0 ;  /* 0x0000000a05007223 */ /* 0x000fc80000000000 */
[----:B------:R-:W-:Y:S01]  /*1830*/  @P1 FADD R0, RZ, -R0 ;  /* 0x80000000ff001221 */ /* 0x000fe20000000000 */
[----:B0-----:R-:W-:-:S03]  /*1840*/  FFMA R5, -R3, R12, 1 ;  /* 0x3f80000003057423 */ /* 0x001fc6000000010c */
[----:B------:R-:W-:Y:S01]  /*1850*/  FMUL R0, R0, R15 ;  /* 0x0000000f00007220 */ /* 0x000fe20000400000 */
[----:B------:R-:W-:-:S03]  /*1860*/  FFMA R5, R12, R5, R12 ;  /* 0x000000050c057223 */ /* 0x000fc6000000000c */
[----:B------:R-:W0:Y:S01]  /*1870*/  FCHK P0, R0, R3 ;  /* 0x0000000300007302 */ /* 0x000e220000000000 */
[----:B------:R-:W-:-:S04]  /*1880*/  FFMA R4, R0, R5, RZ ;  /* 0x0000000500047223 */ /* 0x000fc800000000ff */
[----:B------:R-:W-:-:S04]  /*1890*/  FFMA R7, -R3, R4, R0 ;  /* 0x0000000403077223 */ /* 0x000fc80000000100 */
[----:B------:R-:W-:Y:S01]  /*18a0*/  FFMA R31, R5, R7, R4 ;  /* 0x00000007051f7223 */ /* 0x000fe20000000004 */
[----:B0-----:R-:W-:Y:S06]  /*18b0*/  @!P0 BRA `(.L_x_20) ;  /* 0x00000000000c8947 */ /* 0x001fec0003800000 */
[----:B------:R-:W-:-:S07]  /*18c0*/  MOV R4, 0x18e0 ;  /* 0x000018e000047802 */ /* 0x000fce0000000f00 */
[----:B------:R-:W-:Y:S05]  /*18d0*/  CALL.REL.NOINC `($__internal_0_$__cuda_sm3x_div_rn_noftz_f32_slowpath) ;  /* 0x0000001800847944 */ /* 0x000fea0003c00000 */
[----:B------:R-:W-:-:S07]  /*18e0*/  IMAD.MOV.U32 R31, RZ, RZ, R0 ;  /* 0x000000ffff1f7224 */ /* 0x000fce00078e0000 */
.L_x_20:
[----:B------:R-:W-:Y:S05]  /*18f0*/  BSYNC.RECONVERGENT B1 ;  /* 0x0000000000017941 */ /* 0x000fea0003800200 */
.L_x_11:
[----:B------:R-:W-:Y:S05]  /*1900*/  BSYNC.RECONVERGENT B0 ;  /* 0x0000000000007941 */ /* 0x000fea0003800200 */
.L_x_10:
[----:B------:R-:W-:Y:S02]  /*1910*/  R2UR UR4, R36 ;  /* 0x00000000240472ca */ /* 0x000fe400000e0000 */
[----:B------:R-:W-:-:S13]  /*1920*/  R2UR UR5, R37 ;  /* 0x00000000250572ca */ /* 0x000fda00000e0000 */
[----:B------:R-:W2:Y:S01]  /*1930*/  LDG.E R0, desc[UR4][R22.64+0x4] ;  /* 0x0000040416007981 */ /* 0x000ea2000c1e1900 */
[----:B------:R-:W-:Y:S01]  /*1940*/  I2FP.F32.S32 R3, R6 ;  /* 0x0000000600037245 */ /* 0x000fe20000201400 */
[----:B------:R-:W-:Y:S01]  /*1950*/  BSSY.RECONVERGENT B0, `(.L_x_21) ;  /* 0x00000bd000007945 */ /* 0x000fe20003800200 */
[----:B------:R-:W-:-:S03]  /*1960*/  IMAD.MOV.U32 R12, RZ, RZ, 0x3f800000 ;  /* 0x3f800000ff0c7424 */ /* 0x000fc600078e00ff */
[----:B--2---:R-:W-:-:S05]  /*1970*/  FADD R0, R0, -R3 ;  /* 0x8000000300007221 */ /* 0x004fca0000000000 */
[----:B------:R-:W-:-:S13]  /*1980*/  FSETP.NEU.AND P0, PT, R0, RZ, PT ;  /* 0x000000ff0000720b */ /* 0x000fda0003f0d000 */
[----:B------:R-:W-:Y:S05]  /*1990*/  @!P0 BRA `(.L_x_22) ;  /* 0x0000000800e08947 */ /* 0x000fea0003800000 */
[----:B------:R-:W-:Y:S01]  /*19a0*/  FSETP.GTU.AND P0, PT, |R0|, 2, PT ;  /* 0x400000000000780b */ /* 0x000fe20003f0c200 */
[----:B------:R-:W-:-:S12]  /*19b0*/  IMAD.MOV.U32 R12, RZ, RZ, RZ ;  /* 0x000000ffff0c7224 */ /* 0x000fd800078e00ff */
        /* <DEDUP_REMOVED lines=12> */
[----:B------:R-:W-:Y:S05]  /*1a80*/  @!P0 BRA `(.L_x_25) ;  /* 0x0000000000d08947 */ /* 0x000fea0003800000 */
[----:B------:R-:W-:Y:S01]  /*1a90*/  IMAD.SHL.U32 R0, R12, 0x100, RZ ;  /* 0x000001000c007824 */ /* 0x000fe200078e00ff */
[----:B------:R-:W-:Y:S01]  /*1aa0*/  BSSY.RECONVERGENT B2, `(.L_x_26) ;  /* 0x0000012000027945 */ /* 0x000fe20003800200 */
[----:B------:R-:W-:Y:S01]  /*1ab0*/  MOV R14, RZ ;  /* 0x000000ff000e7202 */ /* 0x000fe20000000f00 */
[----:B------:R-:W-:Y:S02]  /*1ac0*/  IMAD.MOV.U32 R9, RZ, RZ, RZ ;  /* 0x000000ffff097224 */ /* 0x000fe400078e00ff */
[----:B------:R-:W-:Y:S01]  /*1ad0*/  IMAD.MOV.U32 R3, RZ, RZ, RZ ;  /* 0x000000ffff037224 */ /* 0x000fe200078e00ff */
[----:B------:R-:W-:-:S07]  /*1ae0*/  LOP3.LUT R13, R0, 0x80000000, RZ, 0xfc, !PT ;  /* 0x80000000000d7812 */ /* 0x000fce00078efcff */
.L_x_27:
        /* <DEDUP_REMOVED lines=14> */
.L_x_26:
[----:B------:R-:W-:Y:S01]  /*1bd0*/  SHF.R.U32.HI R5, RZ, 0x17, R12 ;  /* 0x00000017ff057819 */ /* 0x000fe2000001160c */
[----:B------:R1:W-:Y:S03]  /*1be0*/  STL [R1+0x18], R14 ;  /* 0x0000180e01007387 */ /* 0x0003e60000100800 */
[C---:B0-----:R-:W-:Y:S02]  /*1bf0*/  LOP3.LUT R0, R5.reuse, 0xe0, RZ, 0xc0, !PT ;  /* 0x000000e005007812 */ /* 0x041fe400078ec0ff */
[----:B------:R-:W-:Y:S02]  /*1c00*/  LOP3.LUT P0, RZ, R5, 0x1f, RZ, 0xc0, !PT ;  /* 0x0000001f05ff7812 */ /* 0x000fe4000780c0ff */
[----:B------:R-:W-:-:S04]  /*1c10*/  IADD3 R0, PT, PT, R0, -0x80, RZ ;  /* 0xffffff8000007810 */ /* 0x000fc80007ffe0ff */
        /* <DEDUP_REMOVED lines=13> */
[----:B------:R-:W-:Y:S02]  /*1cf0*/  SHF.R.U32.HI R0, RZ, 0x1e, R0 ;  /* 0x0000001eff007819 */ /* 0x000fe40000011600 */
[----:B------:R-:W-:-:S02]  /*1d00*/  SHF.R.S32.HI R10, RZ, 0x1f, R7 ;  /* 0x0000001fff0a7819 */ /* 0x000fc40000011407 */
[C---:B------:R-:W-:Y:S02]  /*1d10*/  LEA.HI R0, R7.reuse, R0, RZ, 0x1 ;  /* 0x0000000007007211 */ /* 0x040fe400078f08ff */
[C---:B------:R-:W-:Y:S02]  /*1d20*/  LOP3.LUT R4, R10.reuse, R3, RZ, 0x3c, !PT ;  /* 0x000000030a047212 */ /* 0x040fe400078e3cff */
[----:B------:R-:W-:Y:S02]  /*1d30*/  LOP3.LUT R5, R10, R7, RZ, 0x3c, !PT ;  /* 0x000000070a057212 */ /* 0x000fe400078e3cff */
[----:B------:R-:W-:-:S04]  /*1d40*/  LOP3.LUT R3, R7, R12, RZ, 0x3c, !PT ;  /* 0x0000000c07037212 */ /* 0x000fc800078e3cff */
[----:B------:R-:W0:Y:S01]  /*1d50*/  I2F.F64.S64 R4, R4 ;  /* 0x0000000400047312 */ /* 0x000e220000301c00 */
[----:B------:R-:W-:Y:S01]  /*1d60*/  ISETP.GE.AND P1, PT, R3, RZ, PT ;  /* 0x000000ff0300720c */ /* 0x000fe20003f26270 */
[----:B------:R-:W-:-:S04]  /*1d70*/  IMAD.MOV R3, RZ, RZ, -R0 ;  /* 0x000000ffff037224 */ /* 0x000fc800078e0a00 */
[----:B------:R-:W-:Y:S01]  /*1d80*/  @!P0 IMAD.MOV.U32 R0, RZ, RZ, R3 ;  /* 0x000000ffff008224 */ /* 0x000fe200078e0003 */
[----:B0-----:R-:W-:-:S10]  /*1d90*/  DMUL R10, R4, UR4 ;  /* 0x00000004040a7c28 */ /* 0x001fd40008000000 */
[----:B------:R-:W0:Y:S02]  /*1da0*/  F2F.F32.F64 R10, R10 ;  /* 0x0000000a000a7310 */ /* 0x000e240000301000 */
[----:B0-----:R-:W-:Y:S01]  /*1db0*/  FSEL R3, -R10, R10, !P1 ;  /* 0x0000000a0a037208 */ /* 0x001fe20004800100 */
[----:B-1----:R-:W-:Y:S06]  /*1dc0*/  BRA `(.L_x_24) ;  /* 0x0000000000087947 */ /* 0x002fec0003800000 */
.L_x_25:
[----:B------:R-:W-:Y:S01]  /*1dd0*/  FMUL R3, RZ, R12 ;  /* 0x0000000cff037220 */ /* 0x000fe20000400000 */
[----:B------:R-:W-:-:S07]  /*1de0*/  IMAD.MOV.U32 R0, RZ, RZ, RZ ;  /* 0x000000ffff007224 */ /* 0x000fce00078e00ff */
.L_x_24:
[----:B------:R-:W-:Y:S05]  /*1df0*/  BSYNC.RECONVERGENT B1 ;  /* 0x0000000000017941 */ /* 0x000fea0003800200 */
.L_x_23:
[----:B------:R-:W-:Y:S01]  /*1e00*/  FMUL R14, R12, 0.5 ;  /* 0x3f0000000c0e7820 */ /* 0x000fe20000400000 */
[----:B------:R-:W-:Y:S02]  /*1e10*/  IMAD.MOV.U32 R13, RZ, RZ, 0x37cbac00 ;  /* 0x37cbac00ff0d7424 */ /* 0x000fe400078e00ff */
[----:B------:R-:W-:Y:S01]  /*1e20*/  FMUL R4, R3, R3 ;  /* 0x0000000303047220 */ /* 0x000fe20000400000 */
[----:B------:R-:W-:Y:S01]  /*1e30*/  LOP3.LUT R7, R0, 0x1, RZ, 0xc0, !PT ;  /* 0x0000000100077812 */ /* 0x000fe200078ec0ff */
[----:B------:R-:W-:Y:S01]  /*1e40*/  FMUL R17, R14, 0.63661974668502807617 ;  /* 0x3f22f9830e117820 */ /* 0x000fe20000400000 */
[----:B------:R-:W-:Y:S01]  /*1e50*/  MOV R9, 0x3d2aaabb ;  /* 0x3d2aaabb00097802 */ /* 0x000fe20000000f00 */
        /* <DEDUP_REMOVED lines=22> */
[----:B------:R-:W-:Y:S05]  /*1fc0*/  @!P0 BRA `(.L_x_30) ;  /* 0x0000000000d08947 */ /* 0x000fea0003800000 */
[----:B------:R-:W-:Y:S01]  /*1fd0*/  IMAD.SHL.U32 R4, R14, 0x100, RZ ;  /* 0x000001000e047824 */ /* 0x000fe200078e00ff */
[----:B------:R-:W-:Y:S01]  /*1fe0*/  BSSY.RECONVERGENT B2, `(.L_x_31) ;  /* 0x0000012000027945 */ /* 0x000fe20003800200 */
[----:B------:R-:W-:Y:S02]  /*1ff0*/  IMAD.MOV.U32 R0, RZ, RZ, RZ ;  /* 0x000000ffff007224 */ /* 0x000fe400078e00ff */
[----:B------:R-:W-:Y:S01]  /*2000*/  IMAD.MOV.U32 R17, RZ, RZ, RZ ;  /* 0x000000ffff117224 */ /* 0x000fe200078e00ff */
[----:B------:R-:W-:Y:S01]  /*2010*/  LOP3.LUT R33, R4, 0x80000000, RZ, 0xfc, !PT ;  /* 0x8000000004217812 */ /* 0x000fe200078efcff */
[----:B------:R-:W-:-:S07]  /*2020*/  IMAD.MOV.U32 R3, RZ, RZ, RZ ;  /* 0x000000ffff037224 */ /* 0x000fce00078e00ff */
.L_x_32:
[----:B0-----:R-:W0:Y:S01]  /*2030*/  LDC.64 R4, c[0x4][0x78] ;  /* 0x01001e00ff047b82 */ /* 0x001e220000000a00 */
[----:B------:R-:W-:Y:S02]  /*2040*/  R2UR UR4, R36 ;  /* 0x00000000240472ca */ /* 0x000fe400000e0000 */
[----:B------:R-:W-:Y:S01]  /*2050*/  R2UR UR5, R37 ;  /* 0x00000000250572ca */ /* 0x000fe200000e0000 */
[----:B0-----:R-:W-:-:S12]  /*2060*/  IMAD.WIDE.U32 R4, R3, 0x4, R4 ;  /* 0x0000000403047825 */ /* 0x001fd800078e0004 */
[----:B------:R-:W2:Y:S01]  /*2070*/  LDG.E.CONSTANT R4, desc[UR4][R4.64] ;  /* 0x0000000404047981 */ /* 0x000ea2000c1e9900 */
[C---:B------:R-:W-:Y:S01]  /*2080*/  LEA R16, R3.reuse, R1, 0x2 ;  /* 0x0000000103107211 */ /* 0x040fe200078e10ff */
        /* <DEDUP_REMOVED lines=8> */
.L_x_31:
        /* <DEDUP_REMOVED lines=15> */
[--C-:B-1----:R-:W-:Y:S02]  /*2200*/  SHF.R.U32.HI R0, RZ, 0x1e, R3.reuse ;  /* 0x0000001eff007819 */ /* 0x102fe40000011603 */
[C---:B------:R-:W-:Y:S01]  /*2210*/  SHF.L.W.U32.HI R17, R4.reuse, 0x2, R3 ;  /* 0x0000000204117819 */ /* 0x040fe20000010e03 */
[----:B------:R-:W-:Y:S01]  /*2220*/  IMAD.SHL.U32 R4, R4, 0x4, RZ ;  /* 0x0000000404047824 */ /* 0x000fe200078e00ff */
[----:B------:R-:W-:Y:S02]  /*2230*/  ISETP.GE.AND P0, PT, R14, RZ, PT ;  /* 0x000000ff0e00720c */ /* 0x000fe40003f06270 */
[----:B------:R-:W-:-:S02]  /*2240*/  SHF.R.S32.HI R5, RZ, 0x1f, R17 ;  /* 0x0000001fff057819 */ /* 0x000fc40000011411 */
[----:B------:R-:W-:Y:S02]  /*2250*/  LOP3.LUT R14, R17, R14, RZ, 0x3c, !PT ;  /* 0x0000000e110e7212 */ /* 0x000fe400078e3cff */
[C---:B------:R-:W-:Y:S02]  /*2260*/  LOP3.LUT R4, R5.reuse, R4, RZ, 0x3c, !PT ;  /* 0x0000000405047212 */ /* 0x040fe400078e3cff */
[----:B------:R-:W-:Y:S02]  /*2270*/  LOP3.LUT R5, R5, R17, RZ, 0x3c, !PT ;  /* 0x0000001105057212 */ /* 0x000fe400078e3cff */
[----:B------:R-:W-:Y:S02]  /*2280*/  LEA.HI R17, R17, R0, RZ, 0x1 ;  /* 0x0000000011117211 */ /* 0x000fe400078f08ff */
[----:B------:R-:W-:Y:S02]  /*2290*/  ISETP.GE.AND P1, PT, R14, RZ, PT ;  /* 0x000000ff0e00720c */ /* 0x000fe40003f26270 */
[----:B------:R-:W1:Y:S01]  /*22a0*/  I2F.F64.S64 R4, R4 ;  /* 0x0000000400047312 */ /* 0x000e620000301c00 */
[----:B------:R-:W-:-:S05]  /*22b0*/  IMAD.MOV R0, RZ, RZ, -R17 ;  /* 0x000000ffff007224 */ /* 0x000fca00078e0a11 */
[----:B------:R-:W-:Y:S01]  /*22c0*/  @!P0 MOV R17, R0 ;  /* 0x0000000000118202 */ /* 0x000fe20000000f00 */
[----:B-1----:R-:W-:-:S10]  /*22d0*/  DMUL R10, R4, UR4 ;  /* 0x00000004040a7c28 */ /* 0x002fd40008000000 */
[----:B------:R-:W1:Y:S02]  /*22e0*/  F2F.F32.F64 R10, R10 ;  /* 0x0000000a000a7310 */ /* 0x000e640000301000 */
[----:B-1----:R-:W-:Y:S01]  /*22f0*/  FSEL R0, -R10, R10, !P1 ;  /* 0x0000000a0a007208 */ /* 0x002fe20004800100 */
[----:B------:R-:W-:Y:S06]  /*2300*/  BRA `(.L_x_29) ;  /* 0x0000000000087947 */ /* 0x000fec0003800000 */
.L_x_30:
[----:B------:R-:W-:Y:S01]  /*2310*/  FMUL R0, RZ, R14 ;  /* 0x0000000eff007220 */ /* 0x000fe20000400000 */
[----:B------:R-:W-:-:S07]  /*2320*/  IMAD.MOV.U32 R17, RZ, RZ, RZ ;  /* 0x000000ffff117224 */ /* 0x000fce00078e00ff */
.L_x_29:
[----:B------:R-:W-:Y:S05]  /*2330*/  BSYNC.RECONVERGENT B1 ;  /* 0x0000000000017941 */ /* 0x000fea0003800200 */
.L_x_28:
        /* <DEDUP_REMOVED lines=8> */
[----:B------:R-:W-:Y:S01]  /*23c0*/  FSEL R9, R9, 0.0083327032625675201416, !P0 ;  /* 0x3c0885e409097808 */ /* 0x000fe20004000000 */
[----:B------:R-:W1:Y:S01]  /*23d0*/  MUFU.RCP R12, R3 ;  /* 0x00000003000c7308 */ /* 0x000e620000001000 */
[----:B------:R-:W-:-:S02]  /*23e0*/  FSEL R13, R13, -0.00019574658654164522886, !P0 ;  /* 0xb94d41530d0d7808 */ /* 0x000fc40004000000 */
[----:B------:R-:W-:Y:S02]  /*23f0*/  FSEL R10, -R7, -0.16666662693023681641, !P0 ;  /* 0xbe2aaaa8070a7808 */ /* 0x000fe40004000100 */
[----:B------:R-:W-:Y:S01]  /*2400*/  FSEL R0, R0, 1, P0 ;  /* 0x3f80000000007808 */ /* 0x000fe20000000000 */
[----:B------:R-:W-:-:S04]  /*2410*/  FFMA R9, R4, R13, R9 ;  /* 0x0000000d04097223 */ /* 0x000fc80000000009 */
[C---:B------:R-:W-:Y:S01]  /*2420*/  FFMA R9, R4.reuse, R9, R10 ;  /* 0x0000000904097223 */ /* 0x040fe2000000000a */
[----:B------:R-:W-:-:S04]  /*2430*/  FFMA R5, R4, R0, RZ ;  /* 0x0000000004057223 */ /* 0x000fc800000000ff */
[----:B------:R-:W-:Y:S01]  /*2440*/  FFMA R0, R5, R9, R0 ;  /* 0x0000000905007223 */ /* 0x000fe20000000000 */
[----:B-1----:R-:W-:-:S03]  /*2450*/  FFMA R5, -R3, R12, 1 ;  /* 0x3f80000003057423 */ /* 0x002fc6000000010c */
[----:B------:R-:W-:Y:S01]  /*2460*/  @P1 FADD R0, RZ, -R0 ;  /* 0x80000000ff001221 */ /* 0x000fe20000000000 */
[----:B------:R-:W-:-:S03]  /*2470*/  FFMA R5, R12, R5, R12 ;  /* 0x000000050c057223 */ /* 0x000fc6000000000c */
[----:B------:R-:W-:-:S04]  /*2480*/  FMUL R0, R0, R15 ;  /* 0x0000000f00007220 */ /* 0x000fc80000400000 */
[----:B------:R-:W1:Y:S01]  /*2490*/  FCHK P0, R0, R3 ;  /* 0x0000000300007302 */ /* 0x000e620000000000 */
[----:B------:R-:W-:-:S04]  /*24a0*/  FFMA R4, R0, R5, RZ ;  /* 0x0000000500047223 */ /* 0x000fc800000000ff */
[----:B------:R-:W-:-:S04]  /*24b0*/  FFMA R7, -R3, R4, R0 ;  /* 0x0000000403077223 */ /* 0x000fc80000000100 */
[----:B------:R-:W-:Y:S01]  /*24c0*/  FFMA R12, R5, R7, R4 ;  /* 0x00000007050c7223 */ /* 0x000fe20000000004 */
[----:B-1----:R-:W-:Y:S06]  /*24d0*/  @!P0 BRA `(.L_x_33) ;  /* 0x00000000000c8947 */ /* 0x002fec0003800000 */
[----:B------:R-:W-:-:S07]  /*24e0*/  MOV R4, 0x2500 ;  /* 0x0000250000047802 */ /* 0x000fce0000000f00 */
[----:B0-----:R-:W-:Y:S05]  /*24f0*/  CALL.REL.NOINC `($__internal_0_$__cuda_sm3x_div_rn_noftz_f32_slowpath) ;  /* 0x0000000c007c7944 */ /* 0x001fea0003c00000 */
[----:B------:R-:W-:-:S07]  /*2500*/  IMAD.MOV.U32 R12, RZ, RZ, R0 ;  /* 0x000000ffff0c7224 */ /* 0x000fce00078e0000 */
.L_x_33:
[----:B------:R-:W-:Y:S05]  /*2510*/  BSYNC.RECONVERGENT B1 ;  /* 0x0000000000017941 */ /* 0x000fea0003800200 */
.L_x_22:
[----:B------:R-:W-:Y:S05]  /*2520*/  BSYNC.RECONVERGENT B0 ;  /* 0x0000000000007941 */ /* 0x000fea0003800200 */
.L_x_21:
[----:B------:R-:W1:Y:S01]  /*2530*/  LDC.64 R10, c[0x0][0x388] ;  /* 0x0000e200ff0a7b82 */ /* 0x000e620000000a00 */
[C---:B------:R-:W-:Y:S02]  /*2540*/  R2UR UR4, R36.reuse ;  /* 0x00000000240472ca */ /* 0x040fe400000e0000 */
[C---:B------:R-:W-:Y:S02]  /*2550*/  R2UR UR5, R37.reuse ;  /* 0x00000000250572ca */ /* 0x040fe400000e0000 */
[----:B------:R-:W-:Y:S02]  /*2560*/  R2UR UR6, R36 ;  /* 0x00000000240672ca */ /* 0x000fe400000e0000 */
[----:B------:R-:W-:-:S09]  /*2570*/  R2UR UR7, R37 ;  /* 0x00000000250772ca */ /* 0x000fd200000e0000 */
[----:B-1----:R-:W2:Y:S04]  /*2580*/  LDG.E R0, desc[UR4][R10.64] ;  /* 0x000000040a007981 */ /* 0x002ea8000c1e1900 */
[----:B------:R-:W3:Y:S01]  /*2590*/  LDG.E R3, desc[UR6][R10.64+0x4] ;  /* 0x000004060a037981 */ /* 0x000ee2000c1e1900 */
[----:B------:R-:W-:Y:S01]  /*25a0*/  ISETP.GE.AND P2, PT, R8, RZ, PT ;  /* 0x000000ff0800720c */ /* 0x000fe20003f46270 */
[----:B------:R-:W-:Y:S01]  /*25b0*/  FMUL R31, R12, R31 ;  /* 0x0000001f0c1f7220 */ /* 0x000fe20000400000 */
[----:B------:R-:W-:Y:S02]  /*25c0*/  ISETP.GE.AND P3, PT, R6, RZ, PT ;  /* 0x000000ff0600720c */ /* 0x000fe40003f66270 */
[-C--:B--2---:R-:W-:Y:S02]  /*25d0*/  IABS R9, R0.reuse ;  /* 0x0000000000097213 */ /* 0x084fe40000000000 */
[----:B------:R-:W-:-:S02]  /*25e0*/  LOP3.LUT R32, RZ, R0, RZ, 0x33, !PT ;  /* 0x00000000ff207212 */ /* 0x000fc400078e33ff */
[-C--:B---3--:R-:W-:Y:S01]  /*25f0*/  IABS R7, R3.reuse ;  /* 0x0000000300077213 */ /* 0x088fe20000000000 */
[----:B------:R-:W1:Y:S01]  /*2600*/  I2F.RP R13, R9 ;  /* 0x00000009000d7306 */ /* 0x000e620000209400 */
[----:B------:R-:W-:-:S07]  /*2610*/  LOP3.LUT R33, RZ, R3, RZ, 0x33, !PT ;  /* 0x00000003ff217212 */ /* 0x000fce00078e33ff */
[----:B------:R-:W2:Y:S08]  /*2620*/  I2F.RP R14, R7 ;  /* 0x00000007000e7306 */ /* 0x000eb00000209400 */
[----:B-1----:R-:W1:Y:S08]  /*2630*/  MUFU.RCP R13, R13 ;  /* 0x0000000d000d7308 */ /* 0x002e700000001000 */
[----:B--2---:R-:W2:Y:S01]  /*2640*/  MUFU.RCP R14, R14 ;  /* 0x0000000e000e7308 */ /* 0x004ea20000001000 */
[----:B-1----:R-:W-:-:S07]  /*2650*/  VIADD R4, R13, 0xffffffe ;  /* 0x0ffffffe0d047836 */ /* 0x002fce0000000000 */
[----:B------:R1:W0:Y:S01]  /*2660*/  F2I.FTZ.U32.TRUNC.NTZ R5, R4 ;  /* 0x0000000400057305 */ /* 0x000222000021f000 */
[----:B--2---:R-:W-:Y:S01]  /*2670*/  VIADD R10, R14, 0xffffffe ;  /* 0x0ffffffe0e0a7836 */ /* 0x004fe20000000000 */
[----:B------:R-:W-:-:S06]  /*2680*/  IABS R14, R3 ;  /* 0x00000003000e7213 */ /* 0x000fcc0000000000 */
[----:B------:R2:W3:Y:S01]  /*2690*/  F2I.FTZ.U32.TRUNC.NTZ R11, R10 ;  /* 0x0000000a000b7305 */ /* 0x0004e2000021f000 */
[----:B-1----:R-:W-:Y:S02]  /*26a0*/  IMAD.MOV.U32 R4, RZ, RZ, RZ ;  /* 0x000000ffff047224 */ /* 0x002fe400078e00ff */
[--C-:B0-----:R-:W-:Y:S02]  /*26b0*/  IMAD.MOV R16, RZ, RZ, -R5.reuse ;  /* 0x000000ffff107224 */ /* 0x101fe400078e0a05 */
[----:B--2---:R-:W-:Y:S02]  /*26c0*/  IMAD.MOV.U32 R10, RZ, RZ, RZ ;  /* 0x000000ffff0a7224 */ /* 0x004fe400078e00ff */
[----:B------:R-:W-:Y:S01]  /*26d0*/  IMAD R15, R16, R9, RZ ;  /* 0x00000009100f7224 */ /* 0x000fe200078e02ff */
[----:B------:R-:W-:Y:S02]  /*26e0*/  IABS R16, R8 ;  /* 0x0000000800107213 */ /* 0x000fe40000000000 */
[----:B---3--:R-:W-:Y:S01]  /*26f0*/  IADD3 R20, PT, PT, RZ, -R11, RZ ;  /* 0x8000000bff147210 */ /* 0x008fe20007ffe0ff */
[----:B------:R-:W-:Y:S01]  /*2700*/  IMAD.HI.U32 R4, R5, R15, R4 ;  /* 0x0000000f05047227 */ /* 0x000fe200078e0004 */
[----:B------:R-:W-:-:S02]  /*2710*/  IABS R5, R0 ;  /* 0x0000000000057213 */ /* 0x000fc40000000000 */
[----:B------:R-:W-:Y:S01]  /*2720*/  IABS R15, R6 ;  /* 0x00000006000f7213 */ /* 0x000fe20000000000 */
[----:B------:R-:W-:-:S04]  /*2730*/  IMAD R13, R20, R7, RZ ;  /* 0x00000007140d7224 */ /* 0x000fc800078e02ff */
[----:B------:R-:W-:-:S04]  /*2740*/  IMAD.HI.U32 R10, R11, R13, R10 ;  /* 0x0000000d0b0a7227 */ /* 0x000fc800078e000a */
[----:B------:R-:W-:Y:S02]  /*2750*/  IMAD.MOV.U32 R13, RZ, RZ, R16 ;  /* 0x000000ffff0d7224 */ /* 0x000fe400078e0010 */
[----:B------:R-:W-:Y:S02]  /*2760*/  IMAD.MOV R11, RZ, RZ, -R5 ;  /* 0x000000ffff0b7224 */ /* 0x000fe400078e0a05 */
[----:B------:R-:W-:Y:S02]  /*2770*/  IMAD.MOV R5, RZ, RZ, -R14 ;  /* 0x000000ffff057224 */ /* 0x000fe400078e0a0e */
[----:B------:R-:W-:-:S04]  /*2780*/  IMAD.HI.U32 R14, R4, R13, RZ ;  /* 0x0000000d040e7227 */ /* 0x000fc800078e00ff */
[----:B------:R-:W-:-:S04]  /*2790*/  IMAD.HI.U32 R16, R10, R15, RZ ;  /* 0x0000000f0a107227 */ /* 0x000fc800078e00ff */
[----:B------:R-:W-:Y:S02]  /*27a0*/  IMAD R14, R14, R11, R13 ;  /* 0x0000000b0e0e7224 */ /* 0x000fe400078e020d */
[----:B------:R-:W-:-:S03]  /*27b0*/  IMAD R16, R16, R5, R15 ;  /* 0x0000000510107224 */ /* 0x000fc600078e020f */
[----:B------:R-:W-:Y:S02]  /*27c0*/  ISETP.GT.U32.AND P0, PT, R9, R14, PT ;  /* 0x0000000e0900720c */ /* 0x000fe40003f04070 */
[----:B------:R-:W-:-:S11]  /*27d0*/  ISETP.GT.U32.AND P1, PT, R7, R16, PT ;  /* 0x000000100700720c */ /* 0x000fd60003f24070 */
[----:B------:R-:W-:Y:S02]  /*27e0*/  @!P0 IADD3 R14, PT, PT, R14, -R9, RZ ;  /* 0x800000090e0e8210 */ /* 0x000fe40007ffe0ff */
[----:B------:R-:W-:Y:S02]  /*27f0*/  @!P1 IMAD.IADD R16, R16, 0x1, -R7 ;  /* 0x0000000110109824 */ /* 0x000fe400078e0a07 */
[----:B------:R-:W-:-:S03]  /*2800*/  ISETP.GT.U32.AND P0, PT, R9, R14, PT ;  /* 0x0000000e0900720c */ /* 0x000fc60003f04070 */
[----:B------:R-:W-:-:S10]  /*2810*/  ISETP.GT.U32.AND P1, PT, R7, R16, PT ;  /* 0x000000100700720c */ /* 0x000fd40003f24070 */
[----:B------:R-:W-:Y:S01]  /*2820*/  @!P0 IMAD.IADD R14, R14, 0x1, -R9 ;  /* 0x000000010e0e8824 */ /* 0x000fe200078e0a09 */
[----:B------:R-:W-:Y:S02]  /*2830*/  ISETP.NE.AND P0, PT, R3, RZ, PT ;  /* 0x000000ff0300720c */ /* 0x000fe40003f05270 */
[----:B------:R-:W-:Y:S01]  /*2840*/  @!P1 IMAD.IADD R16, R16, 0x1, -R7 ;  /* 0x0000000110109824 */ /* 0x000fe200078e0a07 */
[----:B------:R-:W-:Y:S01]  /*2850*/  ISETP.NE.AND P1, PT, R0, RZ, PT ;  /* 0x000000ff0000720c */ /* 0x000fe20003f25270 */
[----:B------:R-:W-:Y:S02]  /*2860*/  @!P2 IMAD.MOV R14, RZ, RZ, -R14 ;  /* 0x000000ffff0ea224 */ /* 0x000fe400078e0a0e */
[----:B------:R-:W-:-:S03]  /*2870*/  @!P3 IMAD.MOV R16, RZ, RZ, -R16 ;  /* 0x000000ffff10b224 */ /* 0x000fc600078e0a10 */
[----:B------:R-:W-:Y:S02]  /*2880*/  SEL R13, R32, R14, !P1 ;  /* 0x0000000e200d7207 */ /* 0x000fe40004800000 */
[----:B------:R-:W-:Y:S02]  /*2890*/  SEL R16, R33, R16, !P0 ;  /* 0x0000001021107207 */ /* 0x000fe40004000000 */
[----:B------:R-:W-:-:S03]  /*28a0*/  IADD3 R13, PT, PT, R0, R13, RZ ;  /* 0x0000000d000d7210 */ /* 0x000fc60007ffe0ff */
[----:B------:R-:W-:Y:S01]  /*28b0*/  IMAD.IADD R16, R3, 0x1, R16 ;  /* 0x0000000103107824 */ /* 0x000fe200078e0210 */
[----:B------:R-:W-:-:S04]  /*28c0*/  IABS R15, R13 ;  /* 0x0000000d000f7213 */ /* 0x000fc80000000000 */
[----:B------:R-:W-:Y:S01]  /*28d0*/  IABS R17, R16 ;  /* 0x0000001000117213 */ /* 0x000fe20000000000 */
[----:B------:R-:W-:-:S04]  /*28e0*/  IMAD.HI.U32 R4, R4, R15, RZ ;  /* 0x0000000f04047227 */ /* 0x000fc800078e00ff */
[----:B------:R-:W-:Y:S02]  /*28f0*/  IMAD R4, R4, R11, R15 ;  /* 0x0000000b04047224 */ /* 0x000fe400078e020f */
[----:B------:R-:W-:-:S03]  /*2900*/  IMAD.HI.U32 R10, R10, R17, RZ ;  /* 0x000000110a0a7227 */ /* 0x000fc600078e00ff */
[----:B------:R-:W-:Y:S01]  /*2910*/  ISETP.GT.U32.AND P2, PT, R9, R4, PT ;  /* 0x000000040900720c */ /* 0x000fe20003f44070 */
[----:B------:R-:W-:-:S05]  /*2920*/  IMAD R10, R10, R5, R17 ;  /* 0x000000050a0a7224 */ /* 0x000fca00078e0211 */
[----:B------:R-:W-:-:S07]  /*2930*/  ISETP.GT.U32.AND P3, PT, R7, R10, PT ;  /* 0x0000000a0700720c */ /* 0x000fce0003f64070 */
[----:B------:R-:W-:Y:S01]  /*2940*/  @!P2 IMAD.IADD R4, R4, 0x1, -R9 ;  /* 0x000000010404a824 */ /* 0x000fe200078e0a09 */
[----:B------:R-:W-:-:S04]  /*2950*/  ISETP.GE.AND P2, PT, R16, RZ, PT ;  /* 0x000000ff1000720c */ /* 0x000fc80003f46270 */
[----:B------:R-:W-:Y:S01]  /*2960*/  ISETP.GT.U32.AND P4, PT, R9, R4, PT ;  /* 0x000000040900720c */ /* 0x000fe20003f84070 */
[----:B------:R-:W-:Y:S01]  /*2970*/  @!P3 IMAD.IADD R10, R10, 0x1, -R7 ;  /* 0x000000010a0ab824 */ /* 0x000fe200078e0a07 */
[----:B------:R-:W-:-:S04]  /*2980*/  ISETP.GE.AND P3, PT, R13, RZ, PT ;  /* 0x000000ff0d00720c */ /* 0x000fc80003f66270 */
[----:B------:R-:W-:-:S07]  /*2990*/  ISETP.GT.U32.AND P5, PT, R7, R10, PT ;  /* 0x0000000a0700720c */ /* 0x000fce0003fa4070 */
[----:B------:R-:W-:Y:S01]  /*29a0*/  @!P4 IMAD.IADD R4, R4, 0x1, -R9 ;  /* 0x000000010404c824 */ /* 0x000fe200078e0a09 */
[----:B------:R-:W-:-:S04]  /*29b0*/  ISETP.GT.AND P4, PT, R3, RZ, PT ;  /* 0x000000ff0300720c */ /* 0x000fc80003f84270 */
[----:B------:R-:W-:Y:S01]  /*29c0*/  @!P3 IADD3 R4, PT, PT, -R4, RZ, RZ ;  /* 0x000000ff0404b210 */ /* 0x000fe20007ffe1ff */
[----:B------:R-:W-:-:S03]  /*29d0*/  @!P5 IMAD.IADD R10, R10, 0x1, -R7 ;  /* 0x000000010a0ad824 */ /* 0x000fc600078e0a07 */
[----:B------:R-:W-:Y:S01]  /*29e0*/  SEL R32, R32, R4, !P1 ;  /* 0x0000000420207207 */ /* 0x000fe20004800000 */
[----:B------:R-:W-:-:S05]  /*29f0*/  @!P2 IMAD.MOV R10, RZ, RZ, -R10 ;  /* 0x000000ffff0aa224 */ /* 0x000fca00078e0a0a */
[----:B------:R-:W-:Y:S01]  /*2a00*/  SEL R33, R33, R10, !P0 ;  /* 0x0000000a21217207 */ /* 0x000fe20004000000 */
[----:B------:R-:W-:Y:S06]  /*2a10*/  @P4 BRA `(.L_x_34) ;  /* 0x0000000000404947 */ /* 0x000fec0003800000 */
        /* <DEDUP_REMOVED lines=9> */
[----:B------:R-:W-:-:S02]  /*2ab0*/  IMAD.U32 R5, RZ, RZ, UR5 ;  /* 0x00000005ff057e24 */ /* 0x000fc4000f8e00ff */
[----:B-1----:R-:W-:Y:S02]  /*2ac0*/  IMAD.U32 R6, RZ, RZ, UR8 ;  /* 0x00000008ff067e24 */ /* 0x002fe4000f8e00ff */
[----:B------:R-:W-:Y:S01]  /*2ad0*/  IMAD.U32 R7, RZ, RZ, UR9 ;  /* 0x00000009ff077e24 */ /* 0x000fe2000f8e00ff */
[----:B---3--:R-:W-:Y:S01]  /*2ae0*/  MOV R10, UR6 ;  /* 0x00000006000a7c02 */ /* 0x008fe20008000f00 */
[----:B------:R-:W-:-:S07]  /*2af0*/  IMAD.U32 R11, RZ, RZ, UR7 ;  /* 0x00000007ff0b7e24 */ /* 0x000fce000f8e00ff */
[----:B------:R-:W-:-:S07]  /*2b00*/  LEPC R20, `(.L_x_34) ;  /* 0x000000001014794e */ /* 0x000fce0000000000 */
[----:B--2---:R-:W-:Y:S05]  /*2b10*/  CALL.ABS.NOINC R14 ;  /* 0x000000000e007343 */ /* 0x004fea0003c00000 */
.L_x_34:
[----:B------:R-:W0:Y:S01]  /*2b20*/  LDC.64 R16, c[0x0][0x388] ;  /* 0x0000e200ff107b82 */ /* 0x000e220000000a00 */
[----:B------:R-:W-:Y:S01]  /*2b30*/  ISETP.GE.AND P0, PT, R33, RZ, PT ;  /* 0x000000ff2100720c */ /* 0x000fe20003f06270 */
[----:B------:R-:W-:Y:S04]  /*2b40*/  BSSY.RECONVERGENT B6, `(.L_x_35) ;  /* 0x000001d000067945 */ /* 0x000fe80003800200 */
[----:B------:R-:W-:Y:S08]  /*2b50*/  BSSY.RELIABLE B0, `(.L_x_36) ;  /* 0x0000008000007945 */ /* 0x000ff00003800100 */
[----:B------:R-:W-:Y:S05]  /*2b60*/  @!P0 BRA `(.L_x_37) ;  /* 0x0000000000188947 */ /* 0x000fea0003800000 */
[----:B------:R-:W-:Y:S02]  /*2b70*/  R2UR UR4, R36 ;  /* 0x00000000240472ca */ /* 0x000fe400000e0000 */
[----:B------:R-:W-:-:S13]  /*2b80*/  R2UR UR5, R37 ;  /* 0x00000000250572ca */ /* 0x000fda00000e0000 */
[----:B0-----:R-:W2:Y:S02]  /*2b90*/  LDG.E R34, desc[UR4][R16.64+0x4] ;  /* 0x0000040410227981 */ /* 0x001ea4000c1e1900 */
[----:B--2---:R-:W-:-:S13]  /*2ba0*/  ISETP.GE.AND P0, PT, R33, R34, PT ;  /* 0x000000222100720c */ /* 0x004fda0003f06270 */
[----:B------:R-:W-:Y:S05]  /*2bb0*/  @!P0 BREAK.RELIABLE B0 ;  /* 0x0000000000008942 */ /* 0x000fea0003800100 */
[----:B------:R-:W-:Y:S05]  /*2bc0*/  @!P0 BRA `(.L_x_38) ;  /* 0x0000000000508947 */ /* 0x000fea0003800000 */
.L_x_37:
[----:B------:R-:W-:Y:S05]  /*2bd0*/  BSYNC.RELIABLE B0 ;  /* 0x0000000000007941 */ /* 0x000fea0003800100 */
.L_x_36:
[----:B------:R-:W-:Y:S01]  /*2be0*/  MOV R14, 0x0 ;  /* 0x00000000000e7802 */ /* 0x000fe20000000f00 */
[----:B------:R-:W1:Y:S01]  /*2bf0*/  LDCU.64 UR4, c[0x4][0x38] ;  /* 0x01000700ff0477ac */ /* 0x000e620008000a00 */
[----:B------:R-:W-:Y:S02]  /*2c00*/  HFMA2 R12, -RZ, RZ, 0, 5.9604644775390625e-08 ;  /* 0x00000001ff0c7431 */ /* 0x000fe400000001ff */
[----:B------:R-:W-:Y:S01]  /*2c10*/  IMAD.MOV.U32 R8, RZ, RZ, 0x39 ;  /* 0x00000039ff087424 */ /* 0x000fe200078e00ff */
[----:B------:R-:W2:Y:S01]  /*2c20*/  LDCU.64 UR6, c[0x4][0x20] ;  /* 0x01000400ff0677ac */ /* 0x000ea20008000a00 */
[----:B------:R-:W3:Y:S01]  /*2c30*/  LDC.64 R14, c[0x4][R14] ;  /* 0x010000000e0e7b82 */ /* 0x000ee20000000a00 */
[----:B------:R-:W-:Y:S01]  /*2c40*/  IMAD.MOV.U32 R13, RZ, RZ, RZ ;  /* 0x000000ffff0d7224 */ /* 0x000fe200078e00ff */
[----:B------:R-:W4:Y:S01]  /*2c50*/  LDCU.64 UR8, c[0x4][0x10] ;  /* 0x01000200ff0877ac */ /* 0x000f220008000a00 */
[----:B-1----:R-:W-:Y:S01]  /*2c60*/  IMAD.U32 R4, RZ, RZ, UR4 ;  /* 0x00000004ff047e24 */ /* 0x002fe2000f8e00ff */
[----:B------:R-:W-:Y:S01]  /*2c70*/  MOV R5, UR5 ;  /* 0x0000000500057c02 */ /* 0x000fe20008000f00 */
[----:B--2---:R-:W-:-:S02]  /*2c80*/  IMAD.U32 R6, RZ, RZ, UR6 ;  /* 0x00000006ff067e24 */ /* 0x004fc4000f8e00ff */
[----:B------:R-:W-:Y:S02]  /*2c90*/  IMAD.U32 R7, RZ, RZ, UR7 ;  /* 0x00000007ff077e24 */ /* 0x000fe4000f8e00ff */
[----:B----4-:R-:W-:Y:S02]  /*2ca0*/  IMAD.U32 R10, RZ, RZ, UR8 ;  /* 0x00000008ff0a7e24 */ /* 0x010fe4000f8e00ff */
[----:B------:R-:W-:-:S07]  /*2cb0*/  IMAD.U32 R11, RZ, RZ, UR9 ;  /* 0x00000009ff0b7e24 */ /* 0x000fce000f8e00ff */
[----:B------:R-:W-:-:S07]  /*2cc0*/  LEPC R20, `(.L_x_39) ;  /* 0x000000001014794e */ /* 0x000fce0000000000 */
[----:B0--3--:R-:W-:Y:S05]  /*2cd0*/  CALL.ABS.NOINC R14 ;  /* 0x000000000e007343 */ /* 0x009fea0003c00000 */
.L_x_39:
[----:B------:R-:W-:Y:S02]  /*2ce0*/  R2UR UR4, R36 ;  /* 0x00000000240472ca */ /* 0x000fe400000e0000 */
[----:B------:R-:W-:-:S13]  /*2cf0*/  R2UR UR5, R37 ;  /* 0x00000000250572ca */ /* 0x000fda00000e0000 */
[----:B------:R0:W5:Y:S02]  /*2d00*/  LDG.E R34, desc[UR4][R16.64+0x4] ;  /* 0x0000040410227981 */ /* 0x000164000c1e1900 */
.L_x_38:
[----:B------:R-:W-:Y:S05]  /*2d10*/  BSYNC.RECONVERGENT B6 ;  /* 0x0000000000067941 */ /* 0x000fea0003800200 */
.L_x_35:
[----:B------:R-:W-:Y:S02]  /*2d20*/  R2UR UR4, R36 ;  /* 0x00000000240472ca */ /* 0x000fe400000e0000 */
[----:B------:R-:W-:-:S13]  /*2d30*/  R2UR UR5, R37 ;  /* 0x00000000250572ca */ /* 0x000fda00000e0000 */
[----:B0-----:R-:W2:Y:S02]  /*2d40*/  LDG.E R16, desc[UR4][R16.64] ;  /* 0x0000000410107981 */ /* 0x001ea4000c1e1900 */
[----:B--2---:R-:W-:-:S13]  /*2d50*/  ISETP.GT.AND P0, PT, R16, RZ, PT ;  /* 0x000000ff1000720c */ /* 0x004fda0003f04270 */
[----:B------:R-:W-:Y:S05]  /*2d60*/  @P0 BRA `(.L_x_40) ;  /* 0x0000000000400947 */ /* 0x000fea0003800000 */
        /* <DEDUP_REMOVED lines=15> */
[----:B--2--5:R-:W-:Y:S05]  /*2e60*/  CALL.ABS.NOINC R14 ;  /* 0x000000000e007343 */ /* 0x024fea0003c00000 */
.L_x_40:
[----:B------:R-:W-:Y:S01]  /*2e70*/  ISETP.GE.AND P0, PT, R32, RZ, PT ;  /* 0x000000ff2000720c */ /* 0x000fe20003f06270 */
[----:B------:R-:W-:Y:S04]  /*2e80*/  BSSY.RECONVERGENT B6, `(.L_x_41) ;  /* 0x000001b000067945 */ /* 0x000fe80003800200 */
[----:B------:R-:W-:Y:S08]  /*2e90*/  BSSY.RELIABLE B0, `(.L_x_42) ;  /* 0x0000009000007945 */ /* 0x000ff00003800100 */
[----:B------:R-:W-:Y:S05]  /*2ea0*/  @!P0 BRA `(.L_x_43) ;  /* 0x00000000001c8947 */ /* 0x000fea0003800000 */
[----:B------:R-:W0:Y:S01]  /*2eb0*/  LDC.64 R4, c[0x0][0x388] ;  /* 0x0000e200ff047b82 */ /* 0x000e220000000a00 */
[----:B------:R-:W-:Y:S02]  /*2ec0*/  R2UR UR4, R36 ;  /* 0x00000000240472ca */ /* 0x000fe400000e0000 */
[----:B------:R-:W-:-:S13]  /*2ed0*/  R2UR UR5, R37 ;  /* 0x00000000250572ca */ /* 0x000fda00000e0000 */
[----:B0-----:R-:W2:Y:S02]  /*2ee0*/  LDG.E R5, desc[UR4][R4.64] ;  /* 0x0000000404057981 */ /* 0x001ea4000c1e1900 */
[----:B--2---:R-:W-:-:S13]  /*2ef0*/  ISETP.GE.AND P0, PT, R32, R5, PT ;  /* 0x000000052000720c */ /* 0x004fda0003f06270 */
[----:B------:R-:W-:Y:S05]  /*2f00*/  @!P0 BREAK.RELIABLE B0 ;  /* 0x0000000000008942 */ /* 0x000fea0003800100 */
[----:B------:R-:W-:Y:S05]  /*2f10*/  @!P0 BRA `(.L_x_44) ;  /* 0x0000000000448947 */ /* 0x000fea0003800000 */
.L_x_43:
[----:B------:R-:W-:Y:S05]  /*2f20*/  BSYNC.RELIABLE B0 ;  /* 0x0000000000007941 */ /* 0x000fea0003800100 */
.L_x_42:
[----:B------:R-:W-:Y:S01]  /*2f30*/  MOV R14, 0x0 ;  /* 0x00000000000e7802 */ /* 0x000fe20000000f00 */
[----:B------:R-:W0:Y:S01]  /*2f40*/  LDCU.64 UR4, c[0x4][0x38] ;  /* 0x01000700ff0477ac */ /* 0x000e220008000a00 */
[----:B------:R-:W-:Y:S02]  /*2f50*/  HFMA2 R12, -RZ, RZ, 0, 5.9604644775390625e-08 ;  /* 0x00000001ff0c7431 */ /* 0x000fe400000001ff */
[----:B------:R-:W-:Y:S01]  /*2f60*/  IMAD.MOV.U32 R8, RZ, RZ, 0x39 ;  /* 0x00000039ff087424 */ /* 0x000fe200078e00ff */
[----:B------:R-:W1:Y:S01]  /*2f70*/  LDCU.64 UR6, c[0x4][0x20] ;  /* 0x01000400ff0677ac */ /* 0x000e620008000a00 */
[----:B------:R-:W2:Y:S01]  /*2f80*/  LDC.64 R14, c[0x4][R14] ;  /* 0x010000000e0e7b82 */ /* 0x000ea20000000a00 */
[----:B------:R-:W-:Y:S01]  /*2f90*/  IMAD.MOV.U32 R13, RZ, RZ, RZ ;  /* 0x000000ffff0d7224 */ /* 0x000fe200078e00ff */
[----:B------:R-:W3:Y:S01]  /*2fa0*/  LDCU.64 UR8, c[0x4][0x10] ;  /* 0x01000200ff0877ac */ /* 0x000ee20008000a00 */
[----:B0-----:R-:W-:Y:S01]  /*2fb0*/  IMAD.U32 R4, RZ, RZ, UR4 ;  /* 0x00000004ff047e24 */ /* 0x001fe2000f8e00ff */
[----:B------:R-:W-:Y:S01]  /*2fc0*/  MOV R5, UR5 ;  /* 0x0000000500057c02 */ /* 0x000fe20008000f00 */
[----:B-1----:R-:W-:-:S02]  /*2fd0*/  IMAD.U32 R6, RZ, RZ, UR6 ;  /* 0x00000006ff067e24 */ /* 0x002fc4000f8e00ff */
[----:B------:R-:W-:Y:S02]  /*2fe0*/  IMAD.U32 R7, RZ, RZ, UR7 ;  /* 0x00000007ff077e24 */ /* 0x000fe4000f8e00ff */
[----:B---3--:R-:W-:Y:S02]  /*2ff0*/  IMAD.U32 R10, RZ, RZ, UR8 ;  /* 0x00000008ff0a7e24 */ /* 0x008fe4000f8e00ff */
[----:B------:R-:W-:-:S07]  /*3000*/  IMAD.U32 R11, RZ, RZ, UR9 ;  /* 0x00000009ff0b7e24 */ /* 0x000fce000f8e00ff */
[----:B------:R-:W-:-:S07]  /*3010*/  LEPC R20, `(.L_x_44) ;  /* 0x000000001014794e */ /* 0x000fce0000000000 */
[----:B--2--5:R-:W-:Y:S05]  /*3020*/  CALL.ABS.NOINC R14 ;  /* 0x000000000e007343 */ /* 0x024fea0003c00000 */
.L_x_44:
[----:B------:R-:W-:Y:S05]  /*3030*/  BSYNC.RECONVERGENT B6 ;  /* 0x0000000000067941 */ /* 0x000fea0003800200 */
.L_x_41:
[----:B-----5:R-:W-:Y:S01]  /*3040*/  IMAD R32, R32, R34, R33 ;  /* 0x0000002220207224 */ /* 0x020fe200078e0221 */
[----:B------:R-:W-:Y:S04]  /*3050*/  BSSY.RECONVERGENT B6, `(.L_x_45) ;  /* 0x0000013000067945 */ /* 0x000fe80003800200 */
[----:B------:R-:W-:-:S13]  /*3060*/  ISETP.GT.AND P0, PT, R32, -0x1, PT ;  /* 0xffffffff2000780c */ /* 0x000fda0003f04270 */
        /* <DEDUP_REMOVED lines=17> */
.L_x_46:
[----:B------:R-:W-:Y:S05]  /*3180*/  BSYNC.RECONVERGENT B6 ;  /* 0x0000000000067941 */ /* 0x000fea0003800200 */
.L_x_45:
[----:B------:R-:W-:Y:S01]  /*3190*/  R2UR UR4, R36 ;  /* 0x00000000240472ca */ /* 0x000fe200000e0000 */
[----:B------:R-:W0:Y:S01]  /*31a0*/  LDC.64 R4, c[0x0][0x380] ;  /* 0x0000e000ff047b82 */ /* 0x000e220000000a00 */
[----:B------:R-:W-:-:S13]  /*31b0*/  R2UR UR5, R37 ;  /* 0x00000000250572ca */ /* 0x000fda00000e0000 */
[----:B------:R-:W2:Y:S01]  /*31c0*/  LDG.E R0, desc[UR4][R18.64] ;  /* 0x0000000412007981 */ /* 0x000ea2000c1e1900 */
[----:B------:R-:W-:Y:S02]  /*31d0*/  R2UR UR6, R36 ;  /* 0x00000000240672ca */ /* 0x000fe400000e0000 */
[----:B------:R-:W-:Y:S01]  /*31e0*/  R2UR UR7, R37 ;  /* 0x00000000250772ca */ /* 0x000fe200000e0000 */
[----:B0-----:R-:W-:-:S04]  /*31f0*/  IMAD.WIDE R32, R32, 0x8, R4 ;  /* 0x0000000820207825 */ /* 0x001fc800078e0204 */
[----:B--2---:R-:W-:-:S05]  /*3200*/  FMUL R3, R31, R0 ;  /* 0x000000001f037220 */ /* 0x004fca0000400000 */
[----:B------:R0:W-:Y:S04]  /*3210*/  REDG.E.ADD.F32.FTZ.RN.STRONG.GPU desc[UR4][R32.64], R3 ;  /* 0x00000003200079a6 */ /* 0x0001e8000c12f304 */
[----:B------:R-:W2:Y:S01]  /*3220*/  LDG.E R0, desc[UR6][R18.64+0x4] ;  /* 0x0000040612007981 */ /* 0x000ea2000c1e1900 */
[----:B------:R-:W-:-:S05]  /*3230*/  IMAD.IADD R28, R26, 0x1, R28 ;  /* 0x000000011a1c7824 */ /* 0x000fca00078e021c */
[----:B------:R-:W-:Y:S01]  /*3240*/  ISETP.GE.AND P0, PT, R28, R25, PT ;  /* 0x000000191c00720c */ /* 0x000fe20003f06270 */
[----:B--2---:R-:W-:-:S05]  /*3250*/  FMUL R31, R31, R0 ;  /* 0x000000001f1f7220 */ /* 0x004fca0000400000 */
[----:B------:R0:W-:Y:S07]  /*3260*/  REDG.E.ADD.F32.FTZ.RN.STRONG.GPU desc[UR4][R32.64+0x4], R31 ;  /* 0x0000041f200079a6 */ /* 0x0001ee000c12f304 */
[----:B------:R-:W-:Y:S05]  /*3270*/  @!P0 BRA `(.L_x_47) ;  /* 0xffffffd400cc8947 */ /* 0x000fea000383ffff */
.L_x_7:
[----:B------:R-:W-:Y:S05]  /*3280*/  BSYNC B7 ;  /* 0x0000000000077941 */ /* 0x000fea0003800000 */
.L_x_6:
[----:B------:R-:W1:Y:S01]  /*3290*/  LDCU UR4, c[0x0][0x378] ;  /* 0x00006f00ff0477ac */ /* 0x000e620008000800 */
[----:B------:R-:W2:Y:S01]  /*32a0*/  LDCU UR5, c[0x0][0x3a0] ;  /* 0x00007400ff0577ac */ /* 0x000ea20008000800 */
[----:B-1----:R-:W-:-:S04]  /*32b0*/  IADD3 R24, PT, PT, R24, UR4, RZ ;  /* 0x0000000418187c10 */ /* 0x002fc8000fffe0ff */
[----:B--2---:R-:W-:-:S13]  /*32c0*/  ISETP.GE.AND P0, PT, R24, UR5, PT ;  /* 0x0000000518007c0c */ /* 0x004fda000bf06270 */
[----:B------:R-:W-:Y:S05]  /*32d0*/  @!P0 BRA `(.L_x_48) ;  /* 0xffffffd400688947 */ /* 0x000fea000383ffff */
[----:B------:R-:W-:Y:S05]  /*32e0*/  EXIT ;  /* 0x000000000000794d */ /* 0x000fea0003800000 */
        .weak           $__internal_0_$__cuda_sm3x_div_rn_noftz_f32_slowpath
        .type           $__internal_0_$__cuda_sm3x_div_rn_noftz_f32_slowpath,@function
        .size           $__internal_0_$__cuda_sm3x_div_rn_noftz_f32_slowpath,(.L_x_122 - $__internal_0_$__cuda_sm3x_div_rn_noftz_f32_slowpath)
$__internal_0_$__cuda_sm3x_div_rn_noftz_f32_slowpath:
[----:B------:R-:W-:Y:S01]  /*32f0*/  SHF.R.U32.HI R7, RZ, 0x17, R3 ;  /* 0x00000017ff077819 */ /* 0x000fe20000011603 */
[----:B------:R-:W-:Y:S01]  /*3300*/  BSSY.RECONVERGENT B2, `(.L_x_49) ;  /* 0x0000062000027945 */ /* 0x000fe20003800200 */
[----:B------:R-:W-:Y:S02]  /*3310*/  SHF.R.U32.HI R5, RZ, 0x17, R0 ;  /* 0x00000017ff057819 */ /* 0x000fe40000011600 */
[----:B------:R-:W-:Y:S02]  /*3320*/  LOP3.LUT R7, R7, 0xff, RZ, 0xc0, !PT ;  /* 0x000000ff07077812 */ /* 0x000fe400078ec0ff */
[----:B------:R-:W-:-:S03]  /*3330*/  LOP3.LUT R9, R5, 0xff, RZ, 0xc0, !PT ;  /* 0x000000ff05097812 */ /* 0x000fc600078ec0ff */
[----:B------:R-:W-:Y:S02]  /*3340*/  VIADD R11, R7, 0xffffffff ;  /* 0xffffffff070b7836 */ /* 0x000fe40000000000 */
[----:B------:R-:W-:-:S03]  /*3350*/  VIADD R10, R9, 0xffffffff ;  /* 0xffffffff090a7836 */ /* 0x000fc60000000000 */
[----:B------:R-:W-:-:S04]  /*3360*/  ISETP.GT.U32.AND P0, PT, R11, 0xfd, PT ;  /* 0x000000fd0b00780c */ /* 0x000fc80003f04070 */
[----:B------:R-:W-:-:S13]  /*3370*/  ISETP.GT.U32.OR P0, PT, R10, 0xfd, P0 ;  /* 0x000000fd0a00780c */ /* 0x000fda0000704470 */
[----:B------:R-:W-:Y:S01]  /*3380*/  @!P0 IMAD.MOV.U32 R5, RZ, RZ, RZ ;  /* 0x000000ffff058224 */ /* 0x000fe200078e00ff */
[----:B------:R-:W-:Y:S06]  /*3390*/  @!P0 BRA `(.L_x_50) ;  /* 0x00000000005c8947 */ /* 0x000fec0003800000 */
[----:B------:R-:W-:Y:S02]  /*33a0*/  FSETP.GTU.FTZ.AND P0, PT, |R0|, +INF , PT ;  /* 0x7f8000000000780b */ /* 0x000fe40003f1c200 */
[----:B------:R-:W-:-:S04]  /*33b0*/  FSETP.GTU.FTZ.AND P1, PT, |R3|, +INF , PT ;  /* 0x7f8000000300780b */ /* 0x000fc80003f3c200 */
[----:B------:R-:W-:-:S13]  /*33c0*/  PLOP3.LUT P0, PT, P0, P1, PT, 0xf8, 0x8f ;  /* 0x00000000008f781c */ /* 0x000fda0000703f70 */
[----:B------:R-:W-:Y:S05]  /*33d0*/  @P0 BRA `(.L_x_51) ;  /* 0x00000004004c0947 */ /* 0x000fea0003800000 */
[----:B------:R-:W-:-:S13]  /*33e0*/  LOP3.LUT P0, RZ, R3, 0x7fffffff, R0, 0xc8, !PT ;  /* 0x7fffffff03ff7812 */ /* 0x000fda000780c800 */
[----:B------:R-:W-:Y:S05]  /*33f0*/  @!P0 BRA `(.L_x_52) ;  /* 0x00000004003c8947 */ /* 0x000fea0003800000 */
[C---:B------:R-:W-:Y:S02]  /*3400*/  FSETP.NEU.FTZ.AND P0, PT, |R0|.reuse, +INF , PT ;  /* 0x7f8000000000780b */ /* 0x040fe40003f1d200 */
[----:B------:R-:W-:Y:S02]  /*3410*/  FSETP.NEU.FTZ.AND P2, PT, |R3|, +INF , PT ;  /* 0x7f8000000300780b */ /* 0x000fe40003f5d200 */
[----:B------:R-:W-:-:S11]  /*3420*/  FSETP.NEU.FTZ.AND P1, PT, |R0|, +INF , PT ;  /* 0x7f8000000000780b */ /* 0x000fd60003f3d200 */
[----:B------:R-:W-:Y:S05]  /*3430*/  @!P2 BRA !P0, `(.L_x_52) ;  /* 0x00000004002ca947 */ /* 0x000fea0004000000 */
[----:B------:R-:W-:-:S04]  /*3440*/  LOP3.LUT P0, RZ, R0, 0x7fffffff, RZ, 0xc0, !PT ;  /* 0x7fffffff00ff7812 */ /* 0x000fc8000780c0ff */
[----:B------:R-:W-:-:S13]  /*3450*/  PLOP3.LUT P0, PT, P2, P0, PT, 0x2f, 0xf2 ;  /* 0x0000000000f2781c */ /* 0x000fda0001700577 */
[----:B------:R-:W-:Y:S05]  /*3460*/  @P0 BRA `(.L_x_53) ;  /* 0x0000000400180947 */ /* 0x000fea0003800000 */
[----:B------:R-:W-:-:S04]  /*3470*/  LOP3.LUT P0, RZ, R3, 0x7fffffff, RZ, 0xc0, !PT ;  /* 0x7fffffff03ff7812 */ /* 0x000fc8000780c0ff */
[----:B------:R-:W-:-:S13]  /*3480*/  PLOP3.LUT P0, PT, P1, P0, PT, 0x2f, 0xf2 ;  /* 0x0000000000f2781c */ /* 0x000fda0000f00577 */
[----:B------:R-:W-:Y:S05]  /*3490*/  @P0 BRA `(.L_x_54) ;  /* 0x0000000400000947 */ /* 0x000fea0003800000 */
[----:B------:R-:W-:Y:S02]  /*34a0*/  ISETP.GE.AND P0, PT, R10, RZ, PT ;  /* 0x000000ff0a00720c */ /* 0x000fe40003f06270 */
[----:B------:R-:W-:-:S11]  /*34b0*/  ISETP.GE.AND P1, PT, R11, RZ, PT ;  /* 0x000000ff0b00720c */ /* 0x000fd60003f26270 */
[----:B------:R-:W-:Y:S02]  /*34c0*/  @P0 IMAD.MOV.U32 R5, RZ, RZ, RZ ;  /* 0x000000ffff050224 */ /* 0x000fe400078e00ff */
[----:B------:R-:W-:Y:S01]  /*34d0*/  @!P0 FFMA R0, R0, 1.84467440737095516160e+19, RZ ;  /* 0x5f80000000008823 */ /* 0x000fe200000000ff */
[----:B------:R-:W-:Y:S02]  /*34e0*/  @!P0 IMAD.MOV.U32 R5, RZ, RZ, -0x40 ;  /* 0xffffffc0ff058424 */ /* 0x000fe400078e00ff */
[----:B------:R-:W-:-:S03]  /*34f0*/  @!P1 FFMA R3, R3, 1.84467440737095516160e+19, RZ ;  /* 0x5f80000003039823 */ /* 0x000fc600000000ff */
[----:B------:R-:W-:-:S07]  /*3500*/  @!P1 IADD3 R5, PT, PT, R5, 0x40, RZ ;  /* 0x0000004005059810 */ /* 0x000fce0007ffe0ff */
.L_x_50:
[----:B------:R-:W-:Y:S01]  /*3510*/  LEA R10, R7, 0xc0800000, 0x17 ;  /* 0xc0800000070a7811 */ /* 0x000fe200078eb8ff */
[----:B------:R-:W-:Y:S01]  /*3520*/  VIADD R9, R9, 0xffffff81 ;  /* 0xffffff8109097836 */ /* 0x000fe20000000000 */
[----:B------:R-:W-:Y:S03]  /*3530*/  BSSY.RECONVERGENT B3, `(.L_x_55) ;  /* 0x0000035000037945 */ /* 0x000fe60003800200 */
[----:B------:R-:W-:Y:S02]  /*3540*/  IMAD.IADD R10, R3, 0x1, -R10 ;  /* 0x00000001030a7824 */ /* 0x000fe400078e0a0a */
[C---:B------:R-:W-:Y:S02]  /*3550*/  IMAD R0, R9.reuse, -0x800000, R0 ;  /* 0xff80000009007824 */ /* 0x040fe400078e0200 */
[----:B------:R0:W1:Y:S01]  /*3560*/  MUFU.RCP R3, R10 ;  /* 0x0000000a00037308 */ /* 0x0000620000001000 */
[----:B------:R-:W-:Y:S01]  /*3570*/  FADD.FTZ R11, -R10, -RZ ;  /* 0x800000ff0a0b7221 */ /* 0x000fe20000010100 */
[----:B0-----:R-:W-:-:S05]  /*3580*/  IADD3 R10, PT, PT, R9, 0x7f, -R7 ;  /* 0x0000007f090a7810 */ /* 0x001fca0007ffe807 */
[----:B------:R-:W-:Y:S02]  /*3590*/  IMAD.IADD R10, R10, 0x1, R5 ;  /* 0x000000010a0a7824 */ /* 0x000fe400078e0205 */
[----:B-1----:R-:W-:-:S04]  /*35a0*/  FFMA R12, R3, R11, 1 ;  /* 0x3f800000030c7423 */ /* 0x002fc8000000000b */
[----:B------:R-:W-:-:S04]  /*35b0*/  FFMA R3, R3, R12, R3 ;  /* 0x0000000c03037223 */ /* 0x000fc80000000003 */
[----:B------:R-:W-:-:S04]  /*35c0*/  FFMA R12, R0, R3, RZ ;  /* 0x00000003000c7223 */ /* 0x000fc800000000ff */
[----:B------:R-:W-:-:S04]  /*35d0*/  FFMA R13, R11, R12, R0 ;  /* 0x0000000c0b0d7223 */ /* 0x000fc80000000000 */
[----:B------:R-:W-:-:S04]  /*35e0*/  FFMA R12, R3, R13, R12 ;  /* 0x0000000d030c7223 */ /* 0x000fc8000000000c */
[----:B------:R-:W-:-:S04]  /*35f0*/  FFMA R11, R11, R12, R0 ;  /* 0x0000000c0b0b7223 */ /* 0x000fc80000000000 */
[----:B------:R-:W-:-:S05]  /*3600*/  FFMA R0, R3, R11, R12 ;  /* 0x0000000b03007223 */ /* 0x000fca000000000c */
[----:B------:R-:W-:-:S04]  /*3610*/  SHF.R.U32.HI R7, RZ, 0x17, R0 ;  /* 0x00000017ff077819 */ /* 0x000fc80000011600 */
[----:B------:R-:W-:-:S05]  /*3620*/  LOP3.LUT R7, R7, 0xff, RZ, 0xc0, !PT ;  /* 0x000000ff07077812 */ /* 0x000fca00078ec0ff */
[----:B------:R-:W-:-:S04]  /*3630*/  IMAD.IADD R9, R7, 0x1, R10 ;  /* 0x0000000107097824 */ /* 0x000fc800078e020a */
[----:B------:R-:W-:-:S05]  /*3640*/  VIADD R5, R9, 0xffffffff ;  /* 0xffffffff09057836 */ /* 0x000fca0000000000 */
[----:B------:R-:W-:-:S13]  /*3650*/  ISETP.GE.U32.AND P0, PT, R5, 0xfe, PT ;  /* 0x000000fe0500780c */ /* 0x000fda0003f06070 */
[----:B------:R-:W-:Y:S05]  /*3660*/  @!P0 BRA `(.L_x_56) ;  /* 0x0000000000808947 */ /* 0x000fea0003800000 */
[----:B------:R-:W-:-:S13]  /*3670*/  ISETP.GT.AND P0, PT, R9, 0xfe, PT ;  /* 0x000000fe0900780c */ /* 0x000fda0003f04270 */
[----:B------:R-:W-:Y:S05]  /*3680*/  @P0 BRA `(.L_x_57) ;  /* 0x00000000006c0947 */ /* 0x000fea0003800000 */
[----:B------:R-:W-:-:S13]  /*3690*/  ISETP.GE.AND P0, PT, R9, 0x1, PT ;  /* 0x000000010900780c */ /* 0x000fda0003f06270 */
[----:B------:R-:W-:Y:S05]  /*36a0*/  @P0 BRA `(.L_x_58) ;  /* 0x0000000000740947 */ /* 0x000fea0003800000 */
[----:B------:R-:W-:Y:S02]  /*36b0*/  ISETP.GE.AND P0, PT, R9, -0x18, PT ;  /* 0xffffffe80900780c */ /* 0x000fe40003f06270 */
[----:B------:R-:W-:-:S11]  /*36c0*/  LOP3.LUT R0, R0, 0x80000000, RZ, 0xc0, !PT ;  /* 0x8000000000007812 */ /* 0x000fd600078ec0ff */
[----:B------:R-:W-:Y:S05]  /*36d0*/  @!P0 BRA `(.L_x_58) ;  /* 0x0000000000688947 */ /* 0x000fea0003800000 */
[CCC-:B------:R-:W-:Y:S01]  /*36e0*/  FFMA.RZ R5, R3.reuse, R11.reuse, R12.reuse ;  /* 0x0000000b03057223 */ /* 0x1c0fe2000000c00c */
[-CC-:B------:R-:W-:Y:S01]  /*36f0*/  FFMA.RM R10, R3, R11.reuse, R12.reuse ;  /* 0x0000000b030a7223 */ /* 0x180fe2000000400c */
[C---:B------:R-:W-:Y:S02]  /*3700*/  ISETP.NE.AND P2, PT, R9.reuse, RZ, PT ;  /* 0x000000ff0900720c */ /* 0x040fe40003f45270 */
[----:B------:R-:W-:Y:S02]  /*3710*/  ISETP.NE.AND P1, PT, R9, RZ, PT ;  /* 0x000000ff0900720c */ /* 0x000fe40003f25270 */
[----:B------:R-:W-:Y:S01]  /*3720*/  LOP3.LUT R7, R5, 0x7fffff, RZ, 0xc0, !PT ;  /* 0x007fffff05077812 */ /* 0x000fe200078ec0ff */
[----:B------:R-:W-:Y:S01]  /*3730*/  FFMA.RP R5, R3, R11, R12 ;  /* 0x0000000b03057223 */ /* 0x000fe2000000800c */
[----:B------:R-:W-:Y:S01]  /*3740*/  IADD3 R12, PT, PT, R9, 0x20, RZ ;  /* 0x00000020090c7810 */ /* 0x000fe20007ffe0ff */
[----:B------:R-:W-:Y:S01]  /*3750*/  IMAD.MOV R3, RZ, RZ, -R9 ;  /* 0x000000ffff037224 */ /* 0x000fe200078e0a09 */
[----:B------:R-:W-:-:S02]  /*3760*/  LOP3.LUT R7, R7, 0x800000, RZ, 0xfc, !PT ;  /* 0x0080000007077812 */ /* 0x000fc400078efcff */
[----:B------:R-:W-:Y:S02]  /*3770*/  FSETP.NEU.FTZ.AND P0, PT, R5, R10, PT ;  /* 0x0000000a0500720b */ /* 0x000fe40003f1d000 */
[----:B------:R-:W-:Y:S02]  /*3780*/  SHF.L.U32 R12, R7, R12, RZ ;  /* 0x0000000c070c7219 */ /* 0x000fe400000006ff */
[----:B------:R-:W-:Y:S02]  /*3790*/  SEL R10, R3, RZ, P2 ;  /* 0x000000ff030a7207 */ /* 0x000fe40001000000 */
[----:B------:R-:W-:Y:S02]  /*37a0*/  ISETP.NE.AND P1, PT, R12, RZ, P1 ;  /* 0x000000ff0c00720c */ /* 0x000fe40000f25270 */
[----:B------:R-:W-:Y:S02]  /*37b0*/  SHF.R.U32.HI R10, RZ, R10, R7 ;  /* 0x0000000aff0a7219 */ /* 0x000fe40000011607 */
[----:B------:R-:W-:-:S02]  /*37c0*/  PLOP3.LUT P0, PT, P0, P1, PT, 0xf8, 0x8f ;  /* 0x00000000008f781c */ /* 0x000fc40000703f70 */
[----:B------:R-:W-:Y:S02]  /*37d0*/  SHF.R.U32.HI R12, RZ, 0x1, R10 ;  /* 0x00000001ff0c7819 */ /* 0x000fe4000001160a */
[----:B------:R-:W-:-:S04]  /*37e0*/  SEL R3, RZ, 0x1, !P0 ;  /* 0x00000001ff037807 */ /* 0x000fc80004000000 */
[----:B------:R-:W-:-:S04]  /*37f0*/  LOP3.LUT R3, R3, 0x1, R12, 0xf8, !PT ;  /* 0x0000000103037812 */ /* 0x000fc800078ef80c */
[----:B------:R-:W-:-:S05]  /*3800*/  LOP3.LUT R3, R3, R10, RZ, 0xc0, !PT ;  /* 0x0000000a03037212 */ /* 0x000fca00078ec0ff */
[----:B------:R-:W-:-:S05]  /*3810*/  IMAD.IADD R3, R12, 0x1, R3 ;  /* 0x000000010c037824 */ /* 0x000fca00078e0203 */
[----:B------:R-:W-:Y:S01]  /*3820*/  LOP3.LUT R0, R3, R0, RZ, 0xfc, !PT ;  /* 0x0000000003007212 */ /* 0x000fe200078efcff */
[----:B------:R-:W-:Y:S06]  /*3830*/  BRA `(.L_x_58) ;  /* 0x0000000000107947 */ /* 0x000fec0003800000 */
.L_x_57:
[----:B------:R-:W-:-:S04]  /*3840*/  LOP3.LUT R0, R0, 0x80000000, RZ, 0xc0, !PT ;  /* 0x8000000000007812 */ /* 0x000fc800078ec0ff */
[----:B------:R-:W-:Y:S01]  /*3850*/  LOP3.LUT R0, R0, 0x7f800000, RZ, 0xfc, !PT ;  /* 0x7f80000000007812 */ /* 0x000fe200078efcff */
[----:B------:R-:W-:Y:S06]  /*3860*/  BRA `(.L_x_58) ;  /* 0x0000000000047947 */ /* 0x000fec0003800000 */
.L_x_56:
[----:B------:R-:W-:-:S07]  /*3870*/  IMAD R0, R10, 0x800000, R0 ;  /* 0x008000000a007824 */ /* 0x000fce00078e0200 */
.L_x_58:
[----:B------:R-:W-:Y:S05]  /*3880*/  BSYNC.RECONVERGENT B3 ;  /* 0x0000000000037941 */ /* 0x000fea0003800200 */
.L_x_55:
[----:B------:R-:W-:Y:S05]  /*3890*/  BRA `(.L_x_59) ;  /* 0x0000000000207947 */ /* 0x000fea0003800000 */
.L_x_54:
[----:B------:R-:W-:-:S04]  /*38a0*/  LOP3.LUT R0, R3, 0x80000000, R0, 0x48, !PT ;  /* 0x8000000003007812 */ /* 0x000fc800078e4800 */
[----:B------:R-:W-:Y:S01]  /*38b0*/  LOP3.LUT R0, R0, 0x7f800000, RZ, 0xfc, !PT ;  /* 0x7f80000000007812 */ /* 0x000fe200078efcff */
[----:B------:R-:W-:Y:S06]  /*38c0*/  BRA `(.L_x_59) ;  /* 0x0000000000147947 */ /* 0x000fec0003800000 */
.L_x_53:
[----:B------:R-:W-:Y:S01]  /*38d0*/  LOP3.LUT R0, R3, 0x80000000, R0, 0x48, !PT ;  /* 0x8000000003007812 */ /* 0x000fe200078e4800 */
[----:B------:R-:W-:Y:S06]  /*38e0*/  BRA `(.L_x_59) ;  /* 0x00000000000c7947 */ /* 0x000fec0003800000 */
.L_x_52:
[----:B------:R-:W0:Y:S01]  /*38f0*/  MUFU.RSQ R0, -QNAN ;  /* 0xffc0000000007908 */ /* 0x000e220000001400 */
[----:B------:R-:W-:Y:S05]  /*3900*/  BRA `(.L_x_59) ;  /* 0x0000000000047947 */ /* 0x000fea0003800000 */
.L_x_51:
[----:B------:R-:W-:-:S07]  /*3910*/  FADD.FTZ R0, R0, R3 ;  /* 0x0000000300007221 */ /* 0x000fce0000010000 */
.L_x_59:
[----:B------:R-:W-:Y:S05]  /*3920*/  BSYNC.RECONVERGENT B2 ;  /* 0x0000000000027941 */ /* 0x000fea0003800200 */
.L_x_49:
[----:B------:R-:W-:-:S04]  /*3930*/  IMAD.MOV.U32 R5, RZ, RZ, 0x0 ;  /* 0x00000000ff057424 */ /* 0x000fc800078e00ff */
[----:B0-----:R-:W-:Y:S05]  /*3940*/  RET.REL.NODEC R4 `(adj_lanczos_interp2D) ;  /* 0xffffffc404ac7950 */ /* 0x001fea0003c3ffff */
.L_x_60:
[----:B------:R-:W-:-:S00]  /*3950*/  BRA `(.L_x_60) ;  /* 0xfffffffc00fc7947 */ /* 0x000fc0000383ffff */
[----:B------:R-:W-:-:S00]  /*3960*/  NOP ;  /* 0x0000000000007918 */ /* 0x000fc00000000000 */
        /* <DEDUP_REMOVED lines=9> */
.L_x_122:


//--------------------- .text.fwd_lanczos_interp2D --------------------------
	.section	.text.fwd_lanczos_interp2D,"ax",@progbits
	.align	128
        .global         fwd_lanczos_interp2D
        .type           fwd_lanczos_interp2D,@function
        .size           fwd_lanczos_interp2D,(.L_x_123 - fwd_lanczos_interp2D)
        .other          fwd_lanczos_interp2D,@"STO_CUDA_ENTRY STV_DEFAULT"
fwd_lanczos_interp2D:
.text.fwd_lanczos_interp2D:
        /* <DEDUP_REMOVED lines=22> */
.L_x_61:
        /* <DEDUP_REMOVED lines=20> */
.L_x_62:
        /* <DEDUP_REMOVED lines=20> */
.L_x_63:
        /* <DEDUP_REMOVED lines=20> */
.L_x_64:
        /* <DEDUP_REMOVED lines=19> */
.L_x_65:
        /* <DEDUP_REMOVED lines=19> */
.L_x_66:
        /* <DEDUP_REMOVED lines=16> */
.L_x_109:
        /* <DEDUP_REMOVED lines=19> */
.L_x_108:
        /* <DEDUP_REMOVED lines=20> */
.L_x_70:
[----:B------:R-:W-:Y:S05]  /*0af0*/  BSYNC.RECONVERGENT B6 ;  /* 0x0000000000067941 */ /* 0x000fea0003800200 */
.L_x_69:
        /* <DEDUP_REMOVED lines=64> */
.L_x_76:
        /* <DEDUP_REMOVED lines=16> */
.L_x_75:
        /* <DEDUP_REMOVED lines=31> */
.L_x_74:
[----:B------:R-:W-:Y:S05]  /*11f0*/  BSYNC.RECONVERGENT B1 ;  /* 0x0000000000017941 */ /* 0x000fea0003800200 */
.L_x_73:
        /* <DEDUP_REMOVED lines=36> */
.L_x_80:
        /* <DEDUP_REMOVED lines=14> */
.L_x_79:
        /* <DEDUP_REMOVED lines=31> */
.L_x_78:
[----:B------:R-:W-:Y:S05]  /*1710*/  BSYNC.RECONVERGENT B1 ;  /* 0x0000000000017941 */ /* 0x000fea0003800200 */
.L_x_77:
        /* <DEDUP_REMOVED lines=27> */
[----:B------:R-:W-:Y:S05]  /*18d0*/  CALL.REL.NOINC `($__internal_1_$__cuda_sm3x_div_rn_noftz_f32_slowpath) ;  /* 0x0000001800847944 */ /* 0x000fea0003c00000 */
[----:B------:R-:W-:-:S07]  /*18e0*/  IMAD.MOV.U32 R31, RZ, RZ, R0 ;  /* 0x000000ffff1f7224 */ /* 0x000fce00078e0000 */
.L_x_81:
[----:B------:R-:W-:Y:S05]  /*18f0*/  BSYNC.RECONVERGENT B1 ;  /* 0x0000000000017941 */ /* 0x000fea0003800200 */
.L_x_72:
[----:B------:R-:W-:Y:S05]  /*1900*/  BSYNC.RECONVERGENT B0 ;  /* 0x0000000000007941 */ /* 0x000fea0003800200 */
.L_x_71:
        /* <DEDUP_REMOVED lines=30> */
.L_x_88:
        /* <DEDUP_REMOVED lines=14> */
.L_x_87:
        /* <DEDUP_REMOVED lines=32> */
.L_x_86:
[----:B------:R-:W-:Y:S01]  /*1dd0*/  FMUL R3, RZ, R12 ;  /* 0x0000000cff037220 */ /* 0x000fe20000400000 */
[----:B------:R-:W-:-:S07]  /*1de0*/  IMAD.MOV.U32 R0, RZ, RZ, RZ ;  /* 0x000000ffff007224 */ /* 0x000fce00078e00ff */
.L_x_85:
[----:B------:R-:W-:Y:S05]  /*1df0*/  BSYNC.RECONVERGENT B1 ;  /* 0x0000000000017941 */ /* 0x000fea0003800200 */
.L_x_84:
        /* <DEDUP_REMOVED lines=35> */
.L_x_93:
        /* <DEDUP_REMOVED lines=14> */
.L_x_92:
        /* <DEDUP_REMOVED lines=32> */
.L_x_91:
[----:B------:R-:W-:Y:S01]  /*2310*/  FMUL R0, RZ, R14 ;  /* 0x0000000eff007220 */ /* 0x000fe20000400000 */
[----:B------:R-:W-:-:S07]  /*2320*/  IMAD.MOV.U32 R17, RZ, RZ, RZ ;  /* 0x000000ffff117224 */ /* 0x000fce00078e00ff */
.L_x_90:
[----:B------:R-:W-:Y:S05]  /*2330*/  BSYNC.RECONVERGENT B1 ;  /* 0x0000000000017941 */ /* 0x000fea0003800200 */
.L_x_89:
        /* <DEDUP_REMOVED lines=27> */
[----:B0-----:R-:W-:Y:S05]  /*24f0*/  CALL.REL.NOINC `($__internal_1_$__cuda_sm3x_div_rn_noftz_f32_slowpath) ;  /* 0x0000000c007c7944 */ /* 0x001fea0003c00000 */
[----:B------:R-:W-:-:S07]  /*2500*/  IMAD.MOV.U32 R12, RZ, RZ, R0 ;  /* 0x000000ffff0c7224 */ /* 0x000fce00078e0000 */
.L_x_94:
[----:B------:R-:W-:Y:S05]  /*2510*/  BSYNC.RECONVERGENT B1 ;  /* 0x0000000000017941 */ /* 0x000fea0003800200 */
.L_x_83:
[----:B------:R-:W-:Y:S05]  /*2520*/  BSYNC.RECONVERGENT B0 ;  /* 0x0000000000007941 */ /* 0x000fea0003800200 */
.L_x_82:
        /* <DEDUP_REMOVED lines=95> */
.L_x_95:
        /* <DEDUP_REMOVED lines=11> */
.L_x_98:
[----:B------:R-:W-:Y:S05]  /*2bd0*/  BSYNC.RELIABLE B0 ;  /* 0x0000000000007941 */ /* 0x000fea0003800100 */
.L_x_97:
        /* <DEDUP_REMOVED lines=16> */
.L_x_100:
[----:B------:R-:W-:Y:S02]  /*2ce0*/  R2UR UR4, R36 ;  /* 0x00000000240472ca */ /* 0x000fe400000e0000 */
[----:B------:R-:W-:-:S13]  /*2cf0*/  R2UR UR5, R37 ;  /* 0x00000000250572ca */ /* 0x000fda00000e0000 */
[----:B------:R0:W5:Y:S02]  /*2d00*/  LDG.E R34, desc[UR4][R16.64+0x4] ;  /* 0x0000040410227981 */ /* 0x000164000c1e1900 */
.L_x_99:
[----:B------:R-:W-:Y:S05]  /*2d10*/  BSYNC.RECONVERGENT B6 ;  /* 0x0000000000067941 */ /* 0x000fea0003800200 */
.L_x_96:
        /* <DEDUP_REMOVED lines=21> */
.L_x_101:
        /* <DEDUP_REMOVED lines=11> */
.L_x_104:
[----:B------:R-:W-:Y:S05]  /*2f20*/  BSYNC.RELIABLE B0 ;  /* 0x0000000000007941 */ /* 0x000fea0003800100 */
.L_x_103:
        /* <DEDUP_REMOVED lines=16> */
.L_x_105:
[----:B------:R-:W-:Y:S05]  /*3030*/  BSYNC.RECONVERGENT B6 ;  /* 0x0000000000067941 */ /* 0x000fea0003800200 */
.L_x_102:
        /* <DEDUP_REMOVED lines=20> */
.L_x_107:
[----:B------:R-:W-:Y:S05]  /*3180*/  BSYNC.RECONVERGENT B6 ;  /* 0x0000000000067941 */ /* 0x000fea0003800200 */
.L_x_106:
[----:B------:R-:W0:Y:S01]  /*3190*/  LDC.64 R4, c[0x0][0x380] ;  /* 0x0000e000ff047b82 */ /* 0x000e220000000a00 */
[----:B------:R-:W-:Y:S02]  /*31a0*/  R2UR UR4, R36 ;  /* 0x00000000240472ca */ /* 0x000fe400000e0000 */
[----:B------:R-:W-:Y:S01]  /*31b0*/  R2UR UR5, R37 ;  /* 0x00000000250572ca */ /* 0x000fe200000e0000 */
[----:B0-----:R-:W-:-:S12]  /*31c0*/  IMAD.WIDE R32, R32, 0x8, R4 ;  /* 0x0000000820207825 */ /* 0x001fd800078e0204 */
[----:B------:R-:W2:Y:S01]  /*31d0*/  LDG.E R0, desc[UR4][R32.64] ;  /* 0x0000000420007981 */ /* 0x000ea2000c1e1900 */
[----:B------:R-:W-:Y:S02]  /*31e0*/  R2UR UR6, R36 ;  /* 0x00000000240672ca */ /* 0x000fe400000e0000 */
[----:B------:R-:W-:Y:S01]  /*31f0*/  R2UR UR7, R37 ;  /* 0x00000000250772ca */ /* 0x000fe200000e0000 */
[----:B------:R-:W-:Y:S02]  /*3200*/  IMAD.IADD R28, R26, 0x1, R28 ;  /* 0x000000011a1c7824 */ /* 0x000fe400078e021c */
[----:B--2---:R-:W-:-:S05]  /*3210*/  FMUL R3, R31, R0 ;  /* 0x000000001f037220 */ /* 0x004fca0000400000 */
[----:B------:R0:W-:Y:S05]  /*3220*/  REDG.E.ADD.F32.FTZ.RN.STRONG.GPU desc[UR4][R18.64], R3 ;  /* 0x00000003120079a6 */ /* 0x0001ea000c12f304 */
[----:B------:R-:W2:Y:S01]  /*3230*/  LDG.E R0, desc[UR6][R32.64+0x4] ;  /* 0x0000040620007981 */ /* 0x000ea2000c1e1900 */
[----:B------:R-:W-:Y:S01]  /*3240*/  ISETP.GE.AND P0, PT, R28, R25, PT ;  /* 0x000000191c00720c */ /* 0x000fe20003f06270 */
[----:B--2---:R-:W-:-:S05]  /*3250*/  FMUL R31, R31, R0 ;  /* 0x000000001f1f7220 */ /* 0x004fca0000400000 */
[----:B------:R0:W-:Y:S07]  /*3260*/  REDG.E.ADD.F32.FTZ.RN.STRONG.GPU desc[UR4][R18.64+0x4], R31 ;  /* 0x0000041f120079a6 */ /* 0x0001ee000c12f304 */
[----:B------:R-:W-:Y:S05]  /*3270*/  @!P0 BRA `(.L_x_108) ;  /* 0xffffffd400cc8947 */ /* 0x000fea000383ffff */
.L_x_68:
[----:B------:R-:W-:Y:S05]  /*3280*/  BSYNC B7 ;  /* 0x0000000000077941 */ /* 0x000fea0003800000 */
.L_x_67:
[----:B------:R-:W1:Y:S01]  /*3290*/  LDCU UR4, c[0x0][0x378] ;  /* 0x00006f00ff0477ac */ /* 0x000e620008000800 */
[----:B------:R-:W2:Y:S01]  /*32a0*/  LDCU UR5, c[0x0][0x3a0] ;  /* 0x00007400ff0577ac */ /* 0x000ea20008000800 */
[----:B-1----:R-:W-:-:S04]  /*32b0*/  IADD3 R24, PT, PT, R24, UR4, RZ ;  /* 0x0000000418187c10 */ /* 0x002fc8000fffe0ff */
[----:B--2---:R-:W-:-:S13]  /*32c0*/  ISETP.GE.AND P0, PT, R24, UR5, PT ;  /* 0x0000000518007c0c */ /* 0x004fda000bf06270 */
[----:B------:R-:W-:Y:S05]  /*32d0*/  @!P0 BRA `(.L_x_109) ;  /* 0xffffffd400688947 */ /* 0x000fea000383ffff */
[----:B------:R-:W-:Y:S05]  /*32e0*/  EXIT ;  /* 0x000000000000794d */ /* 0x000fea0003800000 */
        .weak           $__internal_1_$__cuda_sm3x_div_rn_noftz_f32_slowpath
        .type           $__internal_1_$__cuda_sm3x_div_rn_noftz_f32_slowpath,@function
        .size           $__internal_1_$__cuda_sm3x_div_rn_noftz_f32_slowpath,(.L_x_123 - $__internal_1_$__cuda_sm3x_div_rn_noftz_f32_slowpath)
$__internal_1_$__cuda_sm3x_div_rn_noftz_f32_slowpath:
        /* <DEDUP_REMOVED lines=34> */
.L_x_111:
        /* <DEDUP_REMOVED lines=51> */
.L_x_118:
[----:B------:R-:W-:-:S04]  /*3840*/  LOP3.LUT R0, R0, 0x80000000, RZ, 0xc0, !PT ;  /* 0x8000000000007812 */ /* 0x000fc800078ec0ff */
[----:B------:R-:W-:Y:S01]  /*3850*/  LOP3.LUT R0, R0, 0x7f800000, RZ, 0xfc, !PT ;  /* 0x7f80000000007812 */ /* 0x000fe200078efcff */
[----:B------:R-:W-:Y:S06]  /*3860*/  BRA `(.L_x_119) ;  /* 0x0000000000047947 */ /* 0x000fec0003800000 */
.L_x_117:
[----:B------:R-:W-:-:S07]  /*3870*/  IMAD R0, R10, 0x800000, R0 ;  /* 0x008000000a007824 */ /* 0x000fce00078e0200 */
.L_x_119:
[----:B------:R-:W-:Y:S05]  /*3880*/  BSYNC.RECONVERGENT B3 ;  /* 0x0000000000037941 */ /* 0x000fea0003800200 */
.L_x_116:
[----:B------:R-:W-:Y:S05]  /*3890*/  BRA `(.L_x_120) ;  /* 0x0000000000207947 */ /* 0x000fea0003800000 */
.L_x_115:
[----:B------:R-:W-:-:S04]  /*38a0*/  LOP3.LUT R0, R3, 0x80000000, R0, 0x48, !PT ;  /* 0x8000000003007812 */ /* 0x000fc800078e4800 */
[----:B------:R-:W-:Y:S01]  /*38b0*/  LOP3.LUT R0, R0, 0x7f800000, RZ, 0xfc, !PT ;  /* 0x7f80000000007812 */ /* 0x000fe200078efcff */
[----:B------:R-:W-:Y:S06]  /*38c0*/  BRA `(.L_x_120) ;  /* 0x0000000000147947 */ /* 0x000fec0003800000 */
.L_x_114:
[----:B------:R-:W-:Y:S01]  /*38d0*/  LOP3.LUT R0, R3, 0x80000000, R0, 0x48, !PT ;  /* 0x8000000003007812 */ /* 0x000fe200078e4800 */
[----:B------:R-:W-:Y:S06]  /*38e0*/  BRA `(.L_x_120) ;  /* 0x00000000000c7947 */ /* 0x000fec0003800000 */
.L_x_113:
[----:B------:R-:W0:Y:S01]  /*38f0*/  MUFU.RSQ R0, -QNAN ;  /* 0xffc0000000007908 */ /* 0x000e220000001400 */
[----:B------:R-:W-:Y:S05]  /*3900*/  BRA `(.L_x_120) ;  /* 0x0000000000047947 */ /* 0x000fea0003800000 */
.L_x_112:
[----:B------:R-:W-:-:S07]  /*3910*/  FADD.FTZ R0, R0, R3 ;  /* 0x0000000300007221 */ /* 0x000fce0000010000 */
.L_x_120:
[----:B------:R-:W-:Y:S05]  /*3920*/  BSYNC.RECONVERGENT B2 ;  /* 0x0000000000027941 */ /* 0x000fea0003800200 */
.L_x_110:
[----:B------:R-:W-:-:S04]  /*3930*/  IMAD.MOV.U32 R5, RZ, RZ, 0x0 ;  /* 0x00000000ff057424 */ /* 0x000fc800078e00ff */
[----:B0-----:R-:W-:Y:S05]  /*3940*/  RET.REL.NODEC R4 `(fwd_lanczos_interp2D) ;  /* 0xffffffc404ac7950 */ /* 0x001fea0003c3ffff */
.L_x_121:
        /* <DEDUP_REMOVED lines=11> */
.L_x_123:


//--------------------- .nv.global.init           --------------------------
	.section	.nv.global.init,"aw",@progbits
	.align	4
.nv.global.init:
	.type		__cudart_i2opi_f,@object
	.size		__cudart_i2opi_f,($str$10 - __cudart_i2opi_f)
__cudart_i2opi_f:
        /*0000*/ 	.byte	0x41, 0x90, 0x43, 0x3c, 0x99, 0x95, 0x62, 0xdb, 0xc0, 0xdd, 0x34, 0xf5, 0xd1, 0x57, 0x27, 0xfc
        /*0010*/ 	.byte	0x29, 0x15, 0x44, 0x4e, 0x6e, 0x83, 0xf9, 0xa2
	.type		$str$10,@object
	.size		$str$10,($str$9 - $str$10)
$str$10:
        /*0018*/ 	.byte	0x6e, 0x78, 0x20, 0x3e, 0x3d, 0x20, 0x30, 0x00
	.type		$str$9,@object
	.size		$str$9,($str$5 - $str$9)
$str$9:
        /*0020*/ 	.byte	0x78, 0x20, 0x21, 0x3d, 0x20, 0x4e, 0x55, 0x4c, 0x4c, 0x00
	.type		$str$5,@object
	.size		$str$5,($str$6 - $str$5)
$str$5:
        /*002a*/ 	.byte	0x6c, 0x69, 0x6e, 0x65, 0x61, 0x72, 0x20, 0x3e, 0x3d, 0x20, 0x30, 0x00
	.type		$str$6,@object
	.size		$str$6,($str$11 - $str$6)
$str$6:
        /*0036*/ 	.byte	0x67, 0x72, 0x69, 0x64, 0x20, 0x21, 0x3d, 0x20, 0x4e, 0x55, 0x4c, 0x4c, 0x00
	.type		$str$11,@object
	.size		$str$11,($str$8 - $str$11)
$str$11:
        /*0043*/ 	.byte	0x64, 0x69, 0x61, 0x6d, 0x65, 0x74, 0x65, 0x72, 0x20, 0x3e, 0x20, 0x30, 0x00
	.type		$str$8,@object
	.size		$str$8,($str$7 - $str$8)
$str$8:
        /*0050*/ 	.byte	0x70, 0x6f, 0x69, 0x6e, 0x74, 0x73, 0x20, 0x21, 0x3d, 0x20, 0x4e, 0x55, 0x4c, 0x4c, 0x00
	.type		$str$7,@object
	.size		$str$7,($str$3 - $str$7)
$str$7:
        /*005f*/ 	.byte	0x67, 0x73, 0x68, 0x61, 0x70, 0x65, 0x20, 0x21, 0x3d, 0x20, 0x4e, 0x55, 0x4c, 0x4c, 0x00
	.type		$str$3,@object
	.size		$str$3,($str$2 - $str$3)
$str$3:
        /*006e*/ 	.byte	0x73, 0x68, 0x61, 0x70, 0x65, 0x5b, 0x64, 0x69, 0x6d, 0x5d, 0x20, 0x3e, 0x20, 0x30, 0x00
	.type		$str$2,@object
	.size		$str$2,($str$1 - $str$2)
$str$2:
        /*007d*/ 	.byte	0x30, 0x20, 0x3c, 0x3d, 0x20, 0x64, 0x20, 0x26, 0x26, 0x20, 0x64, 0x20, 0x3c, 0x20, 0x73, 0x00
	.type		$str$1,@object
	.size		$str$1,($str$4 - $str$1)
$str$1:
        /*008d*/ 	.byte	0x2f, 0x74, 0x6d, 0x70, 0x2f, 0x73, 0x61, 0x73, 0x73, 0x5f, 0x63, 0x75, 0x5f, 0x6a, 0x34, 0x69
        /*009d*/ 	.byte	0x36, 0x69, 0x64, 0x6e, 0x63, 0x2f, 0x6b, 0x2e, 0x63, 0x75, 0x00
	.type		$str$4,@object
	.size		$str$4,(__unnamed_2 - $str$4)
$str$4:
        /*00a8*/ 	.byte	0x30, 0x20, 0x3c, 0x3d, 0x20, 0x6e, 0x64, 0x5b, 0x64, 0x69, 0x6d, 0x5d, 0x20, 0x26, 0x26, 0x20
        /*00b8*/ 	.byte	0x6e, 0x64, 0x5b, 0x64, 0x69, 0x6d, 0x5d, 0x20, 0x3c, 0x20, 0x73, 0x68, 0x61, 0x70, 0x65, 0x5b
        /*00c8*/ 	.byte	0x64, 0x69, 0x6d, 0x5d, 0x00
	.type		__unnamed_2,@object
	.size		__unnamed_2,(__unnamed_1 - __unnamed_2)
__unnamed_2:
        /*00cd*/ 	.byte	0x69, 0x6e, 0x74, 0x20, 0x5f, 0x6e, 0x64, 0x5f, 0x74, 0x6f, 0x5f, 0x31, 0x64, 0x28, 0x69, 0x6e
        /*00dd*/ 	.byte	0x74, 0x2c, 0x20, 0x63, 0x6f, 0x6e, 0x73, 0x74, 0x20, 0x69, 0x6e, 0x74, 0x20, 0x2a, 0x2c, 0x20
        /*00ed*/ 	.byte	0x63, 0x6f, 0x6e, 0x73, 0x74, 0x20, 0x69, 0x6e, 0x74, 0x20, 0x2a, 0x29, 0x00
	.type		__unnamed_1,@object
	.size		__unnamed_1,(__unnamed_3 - __unnamed_1)
__unnamed_1:
        /*00fa*/ 	.byte	0x76, 0x6f, 0x69, 0x64, 0x20, 0x5f, 0x31, 0x64, 0x5f, 0x74, 0x6f, 0x5f, 0x6e, 0x64, 0x28, 0x69
        /*010a*/ 	.byte	0x6e, 0x74, 0x20, 0x2a, 0x2c, 0x20, 0x69, 0x6e, 0x74, 0x2c, 0x20, 0x69, 0x6e, 0x74, 0x2c, 0x20
        /*011a*/ 	.byte	0x69, 0x6e, 0x74, 0x2c, 0x20, 0x69, 0x6e, 0x74, 0x2c, 0x20, 0x63, 0x6f, 0x6e, 0x73, 0x74, 0x20
        /*012a*/ 	.byte	0x69, 0x6e, 0x74, 0x20, 0x2a, 0x29, 0x00
	.type		__unnamed_3,@object
	.size		__unnamed_3,(.L_2 - __unnamed_3)
__unnamed_3:
        /*0131*/ 	.byte	0x76, 0x6f, 0x69, 0x64, 0x20, 0x5f, 0x6c, 0x6f, 0x6f, 0x70, 0x5f, 0x6f, 0x76, 0x65, 0x72, 0x5f
        /* <DEDUP_REMOVED lines=10> */
        /*01e1*/ 	.byte	0x29, 0x00
.L_2:


//--------------------- .nv.shared.reserved.0     --------------------------
	.section	.nv.shared.reserved.0,"aw",@nobits
	.weak		__nv_reservedSMEM_offset_0_alias
	.size		__nv_reservedSMEM_offset_0_alias, 0, 64
	.other		__nv_reservedSMEM_offset_0_alias,@"STO_CUDA_RESERVED_SHARED STV_DEFAULT"
__nv_reservedSMEM_offset_0_alias:
	.zero		0
	.zero		64


//--------------------- .nv.constant0.adj_lanczos_interp2D --------------------------
	.section	.nv.constant0.adj_lanczos_interp2D,"a",@progbits
	.sectionflags	@""
	.align	4
.nv.constant0.adj_lanczos_interp2D:
	.zero		936


//--------------------- .nv.constant0.fwd_lanczos_interp2D --------------------------
	.section	.nv.constant0.fwd_lanczos_interp2D,"a",@progbits
	.sectionflags	@""
	.align	4
.nv.constant0.fwd_lanczos_interp2D:
	.zero		936


//--------------------- SYMBOLS --------------------------

	.type		.nv.reservedSmem.offset0,@object
	.size		.nv.reservedSmem.offset0,0x4
	.type		__assertfail,@function
